//
// Generated by NVIDIA NVVM Compiler
//
// Compiler Build ID: CL-36424714
// Cuda compilation tools, release 13.0, V13.0.88
// Based on NVVM 20.0.0
//

.version 9.0
.target sm_100
.address_size 64

	// .globl	_Z16fft_stage_kernelP6float2mif
.global .align 4 .b8 __cudart_i2opi_f[24] = {65, 144, 67, 60, 153, 149, 98, 219, 192, 221, 52, 245, 209, 87, 39, 252, 41, 21, 68, 78, 110, 131, 249, 162};

.visible .entry _Z16fft_stage_kernelP6float2mif(
	.param .u64 .ptr .align 1 _Z16fft_stage_kernelP6float2mif_param_0,
	.param .u64 _Z16fft_stage_kernelP6float2mif_param_1,
	.param .u32 _Z16fft_stage_kernelP6float2mif_param_2,
	.param .f32 _Z16fft_stage_kernelP6float2mif_param_3
)
{
	.local .align 4 .b8 	__local_depot0[28];
	.reg .b64 	%SP;
	.reg .b64 	%SPL;
	.reg .pred 	%p<11>;
	.reg .b32 	%r<54>;
	.reg .b32 	%f<46>;
	.reg .b64 	%rd<34>;
	.reg .b64 	%fd<9>;

	mov.u64 	%SPL, __local_depot0;
	ld.param.u64 	%rd9, [_Z16fft_stage_kernelP6float2mif_param_0];
	ld.param.u64 	%rd10, [_Z16fft_stage_kernelP6float2mif_param_1];
	ld.param.u32 	%r20, [_Z16fft_stage_kernelP6float2mif_param_2];
	ld.param.f32 	%f7, [_Z16fft_stage_kernelP6float2mif_param_3];
	add.u64 	%rd1, %SPL, 0;
	mov.u32 	%r21, %ctaid.x;
	mov.u32 	%r22, %ntid.x;
	mov.u32 	%r23, %tid.x;
	mad.lo.s32 	%r1, %r21, %r22, %r23;
	cvt.u64.u32 	%rd12, %r1;
	shr.u64 	%rd13, %rd10, 1;
	setp.le.u64 	%p1, %rd13, %rd12;
	@%p1 bra 	$L__BB0_10;
	add.s32 	%r2, %r20, -1;
	mov.b32 	%r24, 1;
	shl.b32 	%r3, %r24, %r2;
	shr.u32 	%r4, %r1, %r2;
	add.s32 	%r25, %r3, -1;
	and.b32  	%r5, %r25, %r1;
	cvt.f64.f32 	%fd1, %f7;
	mul.f64 	%fd2, %fd1, 0d400921FB54442D18;
	cvt.rn.f32.u32 	%f8, %r5;
	cvt.f64.f32 	%fd3, %f8;
	mul.f64 	%fd4, %fd2, %fd3;
	cvt.rn.f32.u32 	%f9, %r3;
	cvt.f64.f32 	%fd5, %f9;
	div.rn.f64 	%fd6, %fd4, %fd5;
	cvt.rn.f32.f64 	%f1, %fd6;
	mul.f32 	%f10, %f1, 0f3F22F983;
	cvt.rni.s32.f32 	%r53, %f10;
	cvt.rn.f32.s32 	%f11, %r53;
	fma.rn.f32 	%f12, %f11, 0fBFC90FDA, %f1;
	fma.rn.f32 	%f13, %f11, 0fB3A22168, %f12;
	fma.rn.f32 	%f45, %f11, 0fA7C234C5, %f13;
	abs.f32 	%f3, %f1;
	setp.ltu.f32 	%p2, %f3, 0f47CE4780;
	@%p2 bra 	$L__BB0_9;
	setp.neu.f32 	%p3, %f3, 0f7F800000;
	@%p3 bra 	$L__BB0_4;
	mov.f32 	%f16, 0f00000000;
	mul.rn.f32 	%f45, %f1, %f16;
	mov.b32 	%r53, 0;
	bra.uni 	$L__BB0_9;
$L__BB0_4:
	mov.b32 	%r7, %f1;
	shl.b32 	%r27, %r7, 8;
	or.b32  	%r8, %r27, -2147483648;
	mov.b64 	%rd33, 0;
	mov.b32 	%r50, 0;
	mov.u64 	%rd31, __cudart_i2opi_f;
	mov.u64 	%rd32, %rd1;
$L__BB0_5:
	.pragma "nounroll";
	ld.global.nc.u32 	%r28, [%rd31];
	mad.wide.u32 	%rd16, %r28, %r8, %rd33;
	shr.u64 	%rd33, %rd16, 32;
	st.local.u32 	[%rd32], %rd16;
	add.s32 	%r50, %r50, 1;
	add.s64 	%rd32, %rd32, 4;
	add.s64 	%rd31, %rd31, 4;
	setp.ne.s32 	%p4, %r50, 6;
	@%p4 bra 	$L__BB0_5;
	shr.u32 	%r29, %r7, 23;
	st.local.u32 	[%rd1+24], %rd33;
	and.b32  	%r11, %r29, 31;
	and.b32  	%r30, %r29, 224;
	add.s32 	%r31, %r30, -128;
	shr.u32 	%r32, %r31, 5;
	mul.wide.u32 	%rd17, %r32, 4;
	sub.s64 	%rd8, %rd1, %rd17;
	ld.local.u32 	%r51, [%rd8+24];
	ld.local.u32 	%r52, [%rd8+20];
	setp.eq.s32 	%p5, %r11, 0;
	@%p5 bra 	$L__BB0_8;
	shf.l.wrap.b32 	%r51, %r52, %r51, %r11;
	ld.local.u32 	%r33, [%rd8+16];
	shf.l.wrap.b32 	%r52, %r33, %r52, %r11;
$L__BB0_8:
	shr.u32 	%r34, %r51, 30;
	shf.l.wrap.b32 	%r35, %r52, %r51, 2;
	shl.b32 	%r36, %r52, 2;
	shr.u32 	%r37, %r35, 31;
	add.s32 	%r38, %r37, %r34;
	neg.s32 	%r39, %r38;
	setp.lt.s32 	%p6, %r7, 0;
	selp.b32 	%r53, %r39, %r38, %p6;
	xor.b32  	%r40, %r35, %r7;
	shr.s32 	%r41, %r35, 31;
	xor.b32  	%r42, %r41, %r35;
	xor.b32  	%r43, %r41, %r36;
	cvt.u64.u32 	%rd18, %r42;
	shl.b64 	%rd19, %rd18, 32;
	cvt.u64.u32 	%rd20, %r43;
	or.b64  	%rd21, %rd19, %rd20;
	cvt.rn.f64.s64 	%fd7, %rd21;
	mul.f64 	%fd8, %fd7, 0d3BF921FB54442D19;
	cvt.rn.f32.f64 	%f14, %fd8;
	neg.f32 	%f15, %f14;
	setp.lt.s32 	%p7, %r40, 0;
	selp.f32 	%f45, %f15, %f14, %p7;
$L__BB0_9:
	mul.f32 	%f17, %f45, %f45;
	fma.rn.f32 	%f18, %f17, 0f37CBAC00, 0fBAB607ED;
	fma.rn.f32 	%f19, %f18, %f17, 0f3D2AAABB;
	fma.rn.f32 	%f20, %f19, %f17, 0fBEFFFFFF;
	fma.rn.f32 	%f21, %f20, %f17, 0f3F800000;
	fma.rn.f32 	%f22, %f17, %f45, 0f00000000;
	fma.rn.f32 	%f23, %f17, 0fB94D4153, 0f3C0885E4;
	fma.rn.f32 	%f24, %f23, %f17, 0fBE2AAAA8;
	fma.rn.f32 	%f25, %f24, %f22, %f45;
	and.b32  	%r45, %r53, 1;
	setp.eq.b32 	%p8, %r45, 1;
	selp.f32 	%f26, %f21, %f25, %p8;
	selp.f32 	%f27, %f25, %f21, %p8;
	and.b32  	%r46, %r53, 2;
	setp.eq.s32 	%p9, %r46, 0;
	neg.f32 	%f28, %f26;
	selp.f32 	%f29, %f26, %f28, %p9;
	add.s32 	%r47, %r53, 1;
	and.b32  	%r48, %r47, 2;
	setp.eq.s32 	%p10, %r48, 0;
	neg.f32 	%f30, %f27;
	selp.f32 	%f31, %f27, %f30, %p10;
	cvt.u64.u32 	%rd22, %r5;
	cvt.u64.u32 	%rd23, %r4;
	add.s32 	%r49, %r2, 1;
	shl.b64 	%rd24, %rd23, %r49;
	add.s64 	%rd25, %rd24, %rd22;
	cvta.to.global.u64 	%rd26, %rd9;
	shl.b64 	%rd27, %rd25, 3;
	add.s64 	%rd28, %rd26, %rd27;
	ld.global.v2.f32 	{%f32, %f33}, [%rd28];
	mul.wide.u32 	%rd29, %r3, 8;
	add.s64 	%rd30, %rd28, %rd29;
	ld.global.v2.f32 	{%f34, %f35}, [%rd30];
	mul.f32 	%f36, %f34, %f31;
	mul.f32 	%f37, %f35, %f29;
	sub.f32 	%f38, %f36, %f37;
	mul.f32 	%f39, %f34, %f29;
	fma.rn.f32 	%f40, %f35, %f31, %f39;
	add.f32 	%f41, %f32, %f38;
	add.f32 	%f42, %f33, %f40;
	st.global.v2.f32 	[%rd28], {%f41, %f42};
	sub.f32 	%f43, %f32, %f38;
	sub.f32 	%f44, %f33, %f40;
	st.global.v2.f32 	[%rd30], {%f43, %f44};
$L__BB0_10:
	ret;

}
	// .globl	_Z20row_fft_stage_kernelP6float2mmif
.visible .entry _Z20row_fft_stage_kernelP6float2mmif(
	.param .u64 .ptr .align 1 _Z20row_fft_stage_kernelP6float2mmif_param_0,
	.param .u64 _Z20row_fft_stage_kernelP6float2mmif_param_1,
	.param .u64 _Z20row_fft_stage_kernelP6float2mmif_param_2,
	.param .u32 _Z20row_fft_stage_kernelP6float2mmif_param_3,
	.param .f32 _Z20row_fft_stage_kernelP6float2mmif_param_4
)
{
	.local .align 4 .b8 	__local_depot1[28];
	.reg .b64 	%SP;
	.reg .b64 	%SPL;
	.reg .pred 	%p<12>;
	.reg .b32 	%r<55>;
	.reg .b32 	%f<46>;
	.reg .b64 	%rd<49>;
	.reg .b64 	%fd<9>;

	mov.u64 	%SPL, __local_depot1;
	ld.param.u64 	%rd20, [_Z20row_fft_stage_kernelP6float2mmif_param_0];
	ld.param.u64 	%rd22, [_Z20row_fft_stage_kernelP6float2mmif_param_1];
	ld.param.u64 	%rd21, [_Z20row_fft_stage_kernelP6float2mmif_param_2];
	ld.param.u32 	%r15, [_Z20row_fft_stage_kernelP6float2mmif_param_3];
	ld.param.f32 	%f7, [_Z20row_fft_stage_kernelP6float2mmif_param_4];
	add.u64 	%rd1, %SPL, 0;
	shr.u64 	%rd2, %rd21, 1;
	mov.u32 	%r16, %ctaid.x;
	mov.u32 	%r17, %ntid.x;
	mov.u32 	%r18, %tid.x;
	mad.lo.s32 	%r19, %r16, %r17, %r18;
	cvt.u64.u32 	%rd3, %r19;
	mul.lo.s64 	%rd24, %rd2, %rd22;
	setp.le.u64 	%p1, %rd24, %rd3;
	@%p1 bra 	$L__BB1_13;
	and.b64  	%rd25, %rd2, 9223372032559808512;
	setp.ne.s64 	%p2, %rd25, 0;
	@%p2 bra 	$L__BB1_3;
	cvt.u32.u64 	%r20, %rd2;
	cvt.u32.u64 	%r21, %rd3;
	div.u32 	%r22, %r21, %r20;
	mul.lo.s32 	%r23, %r22, %r20;
	sub.s32 	%r24, %r21, %r23;
	cvt.u64.u32 	%rd44, %r22;
	cvt.u64.u32 	%rd45, %r24;
	bra.uni 	$L__BB1_4;
$L__BB1_3:
	div.u64 	%rd44, %rd3, %rd2;
	mul.lo.s64 	%rd26, %rd44, %rd2;
	sub.s64 	%rd45, %rd3, %rd26;
$L__BB1_4:
	add.s32 	%r25, %r15, -1;
	mov.b32 	%r26, 1;
	shl.b32 	%r27, %r26, %r25;
	cvt.u64.u32 	%rd10, %r27;
	shr.u64 	%rd27, %rd45, %r25;
	shl.b64 	%rd11, %rd27, %r15;
	add.s64 	%rd28, %rd10, -1;
	and.b64  	%rd12, %rd45, %rd28;
	cvt.f64.f32 	%fd1, %f7;
	mul.f64 	%fd2, %fd1, 0d400921FB54442D18;
	cvt.rn.f32.u64 	%f8, %rd12;
	cvt.f64.f32 	%fd3, %f8;
	mul.f64 	%fd4, %fd2, %fd3;
	cvt.rn.f32.u32 	%f9, %r27;
	cvt.f64.f32 	%fd5, %f9;
	div.rn.f64 	%fd6, %fd4, %fd5;
	cvt.rn.f32.f64 	%f1, %fd6;
	mul.f32 	%f10, %f1, 0f3F22F983;
	cvt.rni.s32.f32 	%r54, %f10;
	cvt.rn.f32.s32 	%f11, %r54;
	fma.rn.f32 	%f12, %f11, 0fBFC90FDA, %f1;
	fma.rn.f32 	%f13, %f11, 0fB3A22168, %f12;
	fma.rn.f32 	%f45, %f11, 0fA7C234C5, %f13;
	abs.f32 	%f3, %f1;
	setp.ltu.f32 	%p3, %f3, 0f47CE4780;
	@%p3 bra 	$L__BB1_12;
	setp.neu.f32 	%p4, %f3, 0f7F800000;
	@%p4 bra 	$L__BB1_7;
	mov.f32 	%f16, 0f00000000;
	mul.rn.f32 	%f45, %f1, %f16;
	mov.b32 	%r54, 0;
	bra.uni 	$L__BB1_12;
$L__BB1_7:
	mov.b32 	%r2, %f1;
	shl.b32 	%r29, %r2, 8;
	or.b32  	%r3, %r29, -2147483648;
	mov.b64 	%rd48, 0;
	mov.b32 	%r51, 0;
	mov.u64 	%rd46, __cudart_i2opi_f;
	mov.u64 	%rd47, %rd1;
$L__BB1_8:
	.pragma "nounroll";
	ld.global.nc.u32 	%r30, [%rd46];
	mad.wide.u32 	%rd31, %r30, %r3, %rd48;
	shr.u64 	%rd48, %rd31, 32;
	st.local.u32 	[%rd47], %rd31;
	add.s32 	%r51, %r51, 1;
	add.s64 	%rd47, %rd47, 4;
	add.s64 	%rd46, %rd46, 4;
	setp.ne.s32 	%p5, %r51, 6;
	@%p5 bra 	$L__BB1_8;
	shr.u32 	%r31, %r2, 23;
	st.local.u32 	[%rd1+24], %rd48;
	and.b32  	%r6, %r31, 31;
	and.b32  	%r32, %r31, 224;
	add.s32 	%r33, %r32, -128;
	shr.u32 	%r34, %r33, 5;
	mul.wide.u32 	%rd32, %r34, 4;
	sub.s64 	%rd19, %rd1, %rd32;
	ld.local.u32 	%r52, [%rd19+24];
	ld.local.u32 	%r53, [%rd19+20];
	setp.eq.s32 	%p6, %r6, 0;
	@%p6 bra 	$L__BB1_11;
	shf.l.wrap.b32 	%r52, %r53, %r52, %r6;
	ld.local.u32 	%r35, [%rd19+16];
	shf.l.wrap.b32 	%r53, %r35, %r53, %r6;
$L__BB1_11:
	shr.u32 	%r36, %r52, 30;
	shf.l.wrap.b32 	%r37, %r53, %r52, 2;
	shl.b32 	%r38, %r53, 2;
	shr.u32 	%r39, %r37, 31;
	add.s32 	%r40, %r39, %r36;
	neg.s32 	%r41, %r40;
	setp.lt.s32 	%p7, %r2, 0;
	selp.b32 	%r54, %r41, %r40, %p7;
	xor.b32  	%r42, %r37, %r2;
	shr.s32 	%r43, %r37, 31;
	xor.b32  	%r44, %r43, %r37;
	xor.b32  	%r45, %r43, %r38;
	cvt.u64.u32 	%rd33, %r44;
	shl.b64 	%rd34, %rd33, 32;
	cvt.u64.u32 	%rd35, %r45;
	or.b64  	%rd36, %rd34, %rd35;
	cvt.rn.f64.s64 	%fd7, %rd36;
	mul.f64 	%fd8, %fd7, 0d3BF921FB54442D19;
	cvt.rn.f32.f64 	%f14, %fd8;
	neg.f32 	%f15, %f14;
	setp.lt.s32 	%p8, %r42, 0;
	selp.f32 	%f45, %f15, %f14, %p8;
$L__BB1_12:
	mul.f32 	%f17, %f45, %f45;
	fma.rn.f32 	%f18, %f17, 0f37CBAC00, 0fBAB607ED;
	fma.rn.f32 	%f19, %f18, %f17, 0f3D2AAABB;
	fma.rn.f32 	%f20, %f19, %f17, 0fBEFFFFFF;
	fma.rn.f32 	%f21, %f20, %f17, 0f3F800000;
	fma.rn.f32 	%f22, %f17, %f45, 0f00000000;
	fma.rn.f32 	%f23, %f17, 0fB94D4153, 0f3C0885E4;
	fma.rn.f32 	%f24, %f23, %f17, 0fBE2AAAA8;
	fma.rn.f32 	%f25, %f24, %f22, %f45;
	and.b32  	%r47, %r54, 1;
	setp.eq.b32 	%p9, %r47, 1;
	selp.f32 	%f26, %f21, %f25, %p9;
	selp.f32 	%f27, %f25, %f21, %p9;
	and.b32  	%r48, %r54, 2;
	setp.eq.s32 	%p10, %r48, 0;
	neg.f32 	%f28, %f26;
	selp.f32 	%f29, %f26, %f28, %p10;
	add.s32 	%r49, %r54, 1;
	and.b32  	%r50, %r49, 2;
	setp.eq.s32 	%p11, %r50, 0;
	neg.f32 	%f30, %f27;
	selp.f32 	%f31, %f27, %f30, %p11;
	mad.lo.s64 	%rd37, %rd44, %rd21, %rd12;
	add.s64 	%rd38, %rd37, %rd11;
	cvta.to.global.u64 	%rd39, %rd20;
	shl.b64 	%rd40, %rd38, 3;
	add.s64 	%rd41, %rd39, %rd40;
	ld.global.v2.f32 	{%f32, %f33}, [%rd41];
	shl.b64 	%rd42, %rd10, 3;
	add.s64 	%rd43, %rd41, %rd42;
	ld.global.v2.f32 	{%f34, %f35}, [%rd43];
	mul.f32 	%f36, %f34, %f31;
	mul.f32 	%f37, %f35, %f29;
	sub.f32 	%f38, %f36, %f37;
	mul.f32 	%f39, %f34, %f29;
	fma.rn.f32 	%f40, %f35, %f31, %f39;
	add.f32 	%f41, %f32, %f38;
	add.f32 	%f42, %f33, %f40;
	st.global.v2.f32 	[%rd41], {%f41, %f42};
	sub.f32 	%f43, %f32, %f38;
	sub.f32 	%f44, %f33, %f40;
	st.global.v2.f32 	[%rd43], {%f43, %f44};
$L__BB1_13:
	ret;

}
	// .globl	_Z20col_fft_stage_kernelP6float2mmif
.visible .entry _Z20col_fft_stage_kernelP6float2mmif(
	.param .u64 .ptr .align 1 _Z20col_fft_stage_kernelP6float2mmif_param_0,
	.param .u64 _Z20col_fft_stage_kernelP6float2mmif_param_1,
	.param .u64 _Z20col_fft_stage_kernelP6float2mmif_param_2,
	.param .u32 _Z20col_fft_stage_kernelP6float2mmif_param_3,
	.param .f32 _Z20col_fft_stage_kernelP6float2mmif_param_4
)
{
	.local .align 4 .b8 	__local_depot2[28];
	.reg .b64 	%SP;
	.reg .b64 	%SPL;
	.reg .pred 	%p<12>;
	.reg .b32 	%r<55>;
	.reg .b32 	%f<46>;
	.reg .b64 	%rd<51>;
	.reg .b64 	%fd<9>;

	mov.u64 	%SPL, __local_depot2;
	ld.param.u64 	%rd20, [_Z20col_fft_stage_kernelP6float2mmif_param_0];
	ld.param.u64 	%rd22, [_Z20col_fft_stage_kernelP6float2mmif_param_1];
	ld.param.u64 	%rd21, [_Z20col_fft_stage_kernelP6float2mmif_param_2];
	ld.param.u32 	%r15, [_Z20col_fft_stage_kernelP6float2mmif_param_3];
	ld.param.f32 	%f7, [_Z20col_fft_stage_kernelP6float2mmif_param_4];
	add.u64 	%rd1, %SPL, 0;
	shr.u64 	%rd2, %rd22, 1;
	mov.u32 	%r16, %ctaid.x;
	mov.u32 	%r17, %ntid.x;
	mov.u32 	%r18, %tid.x;
	mad.lo.s32 	%r19, %r16, %r17, %r18;
	cvt.u64.u32 	%rd3, %r19;
	mul.lo.s64 	%rd24, %rd21, %rd2;
	setp.le.u64 	%p1, %rd24, %rd3;
	@%p1 bra 	$L__BB2_13;
	and.b64  	%rd25, %rd2, 9223372032559808512;
	setp.ne.s64 	%p2, %rd25, 0;
	@%p2 bra 	$L__BB2_3;
	cvt.u32.u64 	%r20, %rd2;
	cvt.u32.u64 	%r21, %rd3;
	div.u32 	%r22, %r21, %r20;
	mul.lo.s32 	%r23, %r22, %r20;
	sub.s32 	%r24, %r21, %r23;
	cvt.u64.u32 	%rd46, %r22;
	cvt.u64.u32 	%rd47, %r24;
	bra.uni 	$L__BB2_4;
$L__BB2_3:
	div.u64 	%rd46, %rd3, %rd2;
	mul.lo.s64 	%rd26, %rd46, %rd2;
	sub.s64 	%rd47, %rd3, %rd26;
$L__BB2_4:
	add.s32 	%r25, %r15, -1;
	mov.b32 	%r26, 1;
	shl.b32 	%r27, %r26, %r25;
	cvt.u64.u32 	%rd10, %r27;
	shr.u64 	%rd27, %rd47, %r25;
	shl.b64 	%rd11, %rd27, %r15;
	add.s64 	%rd28, %rd10, -1;
	and.b64  	%rd12, %rd47, %rd28;
	cvt.f64.f32 	%fd1, %f7;
	mul.f64 	%fd2, %fd1, 0d400921FB54442D18;
	cvt.rn.f32.u64 	%f8, %rd12;
	cvt.f64.f32 	%fd3, %f8;
	mul.f64 	%fd4, %fd2, %fd3;
	cvt.rn.f32.u32 	%f9, %r27;
	cvt.f64.f32 	%fd5, %f9;
	div.rn.f64 	%fd6, %fd4, %fd5;
	cvt.rn.f32.f64 	%f1, %fd6;
	mul.f32 	%f10, %f1, 0f3F22F983;
	cvt.rni.s32.f32 	%r54, %f10;
	cvt.rn.f32.s32 	%f11, %r54;
	fma.rn.f32 	%f12, %f11, 0fBFC90FDA, %f1;
	fma.rn.f32 	%f13, %f11, 0fB3A22168, %f12;
	fma.rn.f32 	%f45, %f11, 0fA7C234C5, %f13;
	abs.f32 	%f3, %f1;
	setp.ltu.f32 	%p3, %f3, 0f47CE4780;
	@%p3 bra 	$L__BB2_12;
	setp.neu.f32 	%p4, %f3, 0f7F800000;
	@%p4 bra 	$L__BB2_7;
	mov.f32 	%f16, 0f00000000;
	mul.rn.f32 	%f45, %f1, %f16;
	mov.b32 	%r54, 0;
	bra.uni 	$L__BB2_12;
$L__BB2_7:
	mov.b32 	%r2, %f1;
	shl.b32 	%r29, %r2, 8;
	or.b32  	%r3, %r29, -2147483648;
	mov.b64 	%rd50, 0;
	mov.b32 	%r51, 0;
	mov.u64 	%rd48, __cudart_i2opi_f;
	mov.u64 	%rd49, %rd1;
$L__BB2_8:
	.pragma "nounroll";
	ld.global.nc.u32 	%r30, [%rd48];
	mad.wide.u32 	%rd31, %r30, %r3, %rd50;
	shr.u64 	%rd50, %rd31, 32;
	st.local.u32 	[%rd49], %rd31;
	add.s32 	%r51, %r51, 1;
	add.s64 	%rd49, %rd49, 4;
	add.s64 	%rd48, %rd48, 4;
	setp.ne.s32 	%p5, %r51, 6;
	@%p5 bra 	$L__BB2_8;
	shr.u32 	%r31, %r2, 23;
	st.local.u32 	[%rd1+24], %rd50;
	and.b32  	%r6, %r31, 31;
	and.b32  	%r32, %r31, 224;
	add.s32 	%r33, %r32, -128;
	shr.u32 	%r34, %r33, 5;
	mul.wide.u32 	%rd32, %r34, 4;
	sub.s64 	%rd19, %rd1, %rd32;
	ld.local.u32 	%r52, [%rd19+24];
	ld.local.u32 	%r53, [%rd19+20];
	setp.eq.s32 	%p6, %r6, 0;
	@%p6 bra 	$L__BB2_11;
	shf.l.wrap.b32 	%r52, %r53, %r52, %r6;
	ld.local.u32 	%r35, [%rd19+16];
	shf.l.wrap.b32 	%r53, %r35, %r53, %r6;
$L__BB2_11:
	shr.u32 	%r36, %r52, 30;
	shf.l.wrap.b32 	%r37, %r53, %r52, 2;
	shl.b32 	%r38, %r53, 2;
	shr.u32 	%r39, %r37, 31;
	add.s32 	%r40, %r39, %r36;
	neg.s32 	%r41, %r40;
	setp.lt.s32 	%p7, %r2, 0;
	selp.b32 	%r54, %r41, %r40, %p7;
	xor.b32  	%r42, %r37, %r2;
	shr.s32 	%r43, %r37, 31;
	xor.b32  	%r44, %r43, %r37;
	xor.b32  	%r45, %r43, %r38;
	cvt.u64.u32 	%rd33, %r44;
	shl.b64 	%rd34, %rd33, 32;
	cvt.u64.u32 	%rd35, %r45;
	or.b64  	%rd36, %rd34, %rd35;
	cvt.rn.f64.s64 	%fd7, %rd36;
	mul.f64 	%fd8, %fd7, 0d3BF921FB54442D19;
	cvt.rn.f32.f64 	%f14, %fd8;
	neg.f32 	%f15, %f14;
	setp.lt.s32 	%p8, %r42, 0;
	selp.f32 	%f45, %f15, %f14, %p8;
$L__BB2_12:
	cvta.to.global.u64 	%rd37, %rd20;
	mul.f32 	%f17, %f45, %f45;
	fma.rn.f32 	%f18, %f17, 0f37CBAC00, 0fBAB607ED;
	fma.rn.f32 	%f19, %f18, %f17, 0f3D2AAABB;
	fma.rn.f32 	%f20, %f19, %f17, 0fBEFFFFFF;
	fma.rn.f32 	%f21, %f20, %f17, 0f3F800000;
	fma.rn.f32 	%f22, %f17, %f45, 0f00000000;
	fma.rn.f32 	%f23, %f17, 0fB94D4153, 0f3C0885E4;
	fma.rn.f32 	%f24, %f23, %f17, 0fBE2AAAA8;
	fma.rn.f32 	%f25, %f24, %f22, %f45;
	and.b32  	%r47, %r54, 1;
	setp.eq.b32 	%p9, %r47, 1;
	selp.f32 	%f26, %f21, %f25, %p9;
	selp.f32 	%f27, %f25, %f21, %p9;
	and.b32  	%r48, %r54, 2;
	setp.eq.s32 	%p10, %r48, 0;
	neg.f32 	%f28, %f26;
	selp.f32 	%f29, %f26, %f28, %p10;
	add.s32 	%r49, %r54, 1;
	and.b32  	%r50, %r49, 2;
	setp.eq.s32 	%p11, %r50, 0;
	neg.f32 	%f30, %f27;
	selp.f32 	%f31, %f27, %f30, %p11;
	add.s64 	%rd38, %rd11, %rd12;
	mad.lo.s64 	%rd39, %rd38, %rd21, %rd46;
	add.s64 	%rd40, %rd38, %rd10;
	mad.lo.s64 	%rd41, %rd40, %rd21, %rd46;
	shl.b64 	%rd42, %rd39, 3;
	add.s64 	%rd43, %rd37, %rd42;
	ld.global.v2.f32 	{%f32, %f33}, [%rd43];
	shl.b64 	%rd44, %rd41, 3;
	add.s64 	%rd45, %rd37, %rd44;
	ld.global.v2.f32 	{%f34, %f35}, [%rd45];
	mul.f32 	%f36, %f34, %f31;
	mul.f32 	%f37, %f35, %f29;
	sub.f32 	%f38, %f36, %f37;
	mul.f32 	%f39, %f34, %f29;
	fma.rn.f32 	%f40, %f35, %f31, %f39;
	add.f32 	%f41, %f32, %f38;
	add.f32 	%f42, %f33, %f40;
	st.global.v2.f32 	[%rd43], {%f41, %f42};
	sub.f32 	%f43, %f32, %f38;
	sub.f32 	%f44, %f33, %f40;
	st.global.v2.f32 	[%rd45], {%f43, %f44};
$L__BB2_13:
	ret;

}
	// .globl	_Z18bit_reverse_kernelPK6float2PS_i
.visible .entry _Z18bit_reverse_kernelPK6float2PS_i(
	.param .u64 .ptr .align 1 _Z18bit_reverse_kernelPK6float2PS_i_param_0,
	.param .u64 .ptr .align 1 _Z18bit_reverse_kernelPK6float2PS_i_param_1,
	.param .u32 _Z18bit_reverse_kernelPK6float2PS_i_param_2
)
{
	.reg .pred 	%p<2>;
	.reg .b32 	%r<10>;
	.reg .b32 	%f<3>;
	.reg .b64 	%rd<9>;

	ld.param.u64 	%rd1, [_Z18bit_reverse_kernelPK6float2PS_i_param_0];
	ld.param.u64 	%rd2, [_Z18bit_reverse_kernelPK6float2PS_i_param_1];
	ld.param.u32 	%r2, [_Z18bit_reverse_kernelPK6float2PS_i_param_2];
	mov.u32 	%r3, %ctaid.x;
	mov.u32 	%r4, %ntid.x;
	mov.u32 	%r5, %tid.x;
	mad.lo.s32 	%r1, %r3, %r4, %r5;
	shr.u32 	%r6, %r1, %r2;
	setp.ne.s32 	%p1, %r6, 0;
	@%p1 bra 	$L__BB3_2;
	cvta.to.global.u64 	%rd3, %rd1;
	cvta.to.global.u64 	%rd4, %rd2;
	brev.b32 	%r7, %r1;
	sub.s32 	%r8, 32, %r2;
	shr.u32 	%r9, %r7, %r8;
	mul.wide.u32 	%rd5, %r9, 8;
	add.s64 	%rd6, %rd3, %rd5;
	ld.global.v2.f32 	{%f1, %f2}, [%rd6];
	mul.wide.u32 	%rd7, %r1, 8;
	add.s64 	%rd8, %rd4, %rd7;
	st.global.v2.f32 	[%rd8], {%f1, %f2};
$L__BB3_2:
	ret;

}
	// .globl	_Z22row_bit_reverse_kernelPK6float2PS_mmi
.visible .entry _Z22row_bit_reverse_kernelPK6float2PS_mmi(
	.param .u64 .ptr .align 1 _Z22row_bit_reverse_kernelPK6float2PS_mmi_param_0,
	.param .u64 .ptr .align 1 _Z22row_bit_reverse_kernelPK6float2PS_mmi_param_1,
	.param .u64 _Z22row_bit_reverse_kernelPK6float2PS_mmi_param_2,
	.param .u64 _Z22row_bit_reverse_kernelPK6float2PS_mmi_param_3,
	.param .u32 _Z22row_bit_reverse_kernelPK6float2PS_mmi_param_4
)
{
	.reg .pred 	%p<3>;
	.reg .b32 	%r<13>;
	.reg .b32 	%f<3>;
	.reg .b64 	%rd<21>;

	ld.param.u64 	%rd5, [_Z22row_bit_reverse_kernelPK6float2PS_mmi_param_0];
	ld.param.u64 	%rd6, [_Z22row_bit_reverse_kernelPK6float2PS_mmi_param_1];
	ld.param.u64 	%rd8, [_Z22row_bit_reverse_kernelPK6float2PS_mmi_param_2];
	ld.param.u64 	%rd7, [_Z22row_bit_reverse_kernelPK6float2PS_mmi_param_3];
	ld.param.u32 	%r1, [_Z22row_bit_reverse_kernelPK6float2PS_mmi_param_4];
	mov.u32 	%r2, %ctaid.x;
	mov.u32 	%r3, %ntid.x;
	mov.u32 	%r4, %tid.x;
	mad.lo.s32 	%r5, %r2, %r3, %r4;
	cvt.u64.u32 	%rd1, %r5;
	mul.lo.s64 	%rd9, %rd7, %rd8;
	setp.le.u64 	%p1, %rd9, %rd1;
	@%p1 bra 	$L__BB4_5;
	and.b64  	%rd10, %rd7, -4294967296;
	setp.ne.s64 	%p2, %rd10, 0;
	@%p2 bra 	$L__BB4_3;
	cvt.u32.u64 	%r6, %rd7;
	cvt.u32.u64 	%r7, %rd1;
	rem.u32 	%r8, %r7, %r6;
	cvt.u64.u32 	%rd20, %r8;
	bra.uni 	$L__BB4_4;
$L__BB4_3:
	rem.u64 	%rd20, %rd1, %rd7;
$L__BB4_4:
	cvt.u32.u64 	%r9, %rd20;
	brev.b32 	%r10, %r9;
	sub.s32 	%r11, 32, %r1;
	shr.u32 	%r12, %r10, %r11;
	sub.s64 	%rd11, %rd1, %rd20;
	cvt.u64.u32 	%rd12, %r12;
	add.s64 	%rd13, %rd11, %rd12;
	cvta.to.global.u64 	%rd14, %rd6;
	shl.b64 	%rd15, %rd13, 3;
	add.s64 	%rd16, %rd14, %rd15;
	cvta.to.global.u64 	%rd17, %rd5;
	shl.b64 	%rd18, %rd1, 3;
	add.s64 	%rd19, %rd17, %rd18;
	ld.global.v2.f32 	{%f1, %f2}, [%rd19];
	st.global.v2.f32 	[%rd16], {%f1, %f2};
$L__BB4_5:
	ret;

}
	// .globl	_Z22col_bit_reverse_kernelPK6float2PS_mmi
.visible .entry _Z22col_bit_reverse_kernelPK6float2PS_mmi(
	.param .u64 .ptr .align 1 _Z22col_bit_reverse_kernelPK6float2PS_mmi_param_0,
	.param .u64 .ptr .align 1 _Z22col_bit_reverse_kernelPK6float2PS_mmi_param_1,
	.param .u64 _Z22col_bit_reverse_kernelPK6float2PS_mmi_param_2,
	.param .u64 _Z22col_bit_reverse_kernelPK6float2PS_mmi_param_3,
	.param .u32 _Z22col_bit_reverse_kernelPK6float2PS_mmi_param_4
)
{
	.reg .pred 	%p<3>;
	.reg .b32 	%r<15>;
	.reg .b32 	%f<3>;
	.reg .b64 	%rd<25>;

	ld.param.u64 	%rd8, [_Z22col_bit_reverse_kernelPK6float2PS_mmi_param_0];
	ld.param.u64 	%rd9, [_Z22col_bit_reverse_kernelPK6float2PS_mmi_param_1];
	ld.param.u64 	%rd11, [_Z22col_bit_reverse_kernelPK6float2PS_mmi_param_2];
	ld.param.u64 	%rd10, [_Z22col_bit_reverse_kernelPK6float2PS_mmi_param_3];
	ld.param.u32 	%r1, [_Z22col_bit_reverse_kernelPK6float2PS_mmi_param_4];
	mov.u32 	%r2, %ctaid.x;
	mov.u32 	%r3, %ntid.x;
	mov.u32 	%r4, %tid.x;
	mad.lo.s32 	%r5, %r2, %r3, %r4;
	cvt.u64.u32 	%rd1, %r5;
	mul.lo.s64 	%rd12, %rd10, %rd11;
	setp.le.u64 	%p1, %rd12, %rd1;
	@%p1 bra 	$L__BB5_5;
	and.b64  	%rd13, %rd10, -4294967296;
	setp.ne.s64 	%p2, %rd13, 0;
	@%p2 bra 	$L__BB5_3;
	cvt.u32.u64 	%r6, %rd10;
	cvt.u32.u64 	%r7, %rd1;
	div.u32 	%r8, %r7, %r6;
	mul.lo.s32 	%r9, %r8, %r6;
	sub.s32 	%r10, %r7, %r9;
	cvt.u64.u32 	%rd23, %r8;
	cvt.u64.u32 	%rd24, %r10;
	bra.uni 	$L__BB5_4;
$L__BB5_3:
	div.u64 	%rd23, %rd1, %rd10;
	mul.lo.s64 	%rd14, %rd23, %rd10;
	sub.s64 	%rd24, %rd1, %rd14;
$L__BB5_4:
	cvt.u32.u64 	%r11, %rd23;
	brev.b32 	%r12, %r11;
	sub.s32 	%r13, 32, %r1;
	shr.u32 	%r14, %r12, %r13;
	cvt.u64.u32 	%rd15, %r14;
	mad.lo.s64 	%rd16, %rd10, %rd15, %rd24;
	cvta.to.global.u64 	%rd17, %rd9;
	shl.b64 	%rd18, %rd16, 3;
	add.s64 	%rd19, %rd17, %rd18;
	cvta.to.global.u64 	%rd20, %rd8;
	shl.b64 	%rd21, %rd1, 3;
	add.s64 	%rd22, %rd20, %rd21;
	ld.global.v2.f32 	{%f1, %f2}, [%rd22];
	st.global.v2.f32 	[%rd19], {%f1, %f2};
$L__BB5_5:
	ret;

}
	// .globl	_Z12scale_kernelP6float2mf
.visible .entry _Z12scale_kernelP6float2mf(
	.param .u64 .ptr .align 1 _Z12scale_kernelP6float2mf_param_0,
	.param .u64 _Z12scale_kernelP6float2mf_param_1,
	.param .f32 _Z12scale_kernelP6float2mf_param_2
)
{
	.reg .pred 	%p<2>;
	.reg .b32 	%r<5>;
	.reg .b32 	%f<6>;
	.reg .b64 	%rd<7>;

	ld.param.u64 	%rd2, [_Z12scale_kernelP6float2mf_param_0];
	ld.param.u64 	%rd3, [_Z12scale_kernelP6float2mf_param_1];
	ld.param.f32 	%f1, [_Z12scale_kernelP6float2mf_param_2];
	mov.u32 	%r1, %ctaid.x;
	mov.u32 	%r2, %ntid.x;
	mov.u32 	%r3, %tid.x;
	mad.lo.s32 	%r4, %r1, %r2, %r3;
	cvt.u64.u32 	%rd1, %r4;
	setp.le.u64 	%p1, %rd3, %rd1;
	@%p1 bra 	$L__BB6_2;
	cvta.to.global.u64 	%rd4, %rd2;
	shl.b64 	%rd5, %rd1, 3;
	add.s64 	%rd6, %rd4, %rd5;
	ld.global.v2.f32 	{%f2, %f3}, [%rd6];
	mul.f32 	%f4, %f1, %f2;
	mul.f32 	%f5, %f1, %f3;
	st.global.v2.f32 	[%rd6], {%f4, %f5};
$L__BB6_2:
	ret;

}
	// .globl	_Z20pointwise_mul_kernelPK6float2S1_PS_m
.visible .entry _Z20pointwise_mul_kernelPK6float2S1_PS_m(
	.param .u64 .ptr .align 1 _Z20pointwise_mul_kernelPK6float2S1_PS_m_param_0,
	.param .u64 .ptr .align 1 _Z20pointwise_mul_kernelPK6float2S1_PS_m_param_1,
	.param .u64 .ptr .align 1 _Z20pointwise_mul_kernelPK6float2S1_PS_m_param_2,
	.param .u64 _Z20pointwise_mul_kernelPK6float2S1_PS_m_param_3
)
{
	.reg .pred 	%p<2>;
	.reg .b32 	%r<5>;
	.reg .b32 	%f<10>;
	.reg .b64 	%rd<13>;

	ld.param.u64 	%rd2, [_Z20pointwise_mul_kernelPK6float2S1_PS_m_param_0];
	ld.param.u64 	%rd3, [_Z20pointwise_mul_kernelPK6float2S1_PS_m_param_1];
	ld.param.u64 	%rd4, [_Z20pointwise_mul_kernelPK6float2S1_PS_m_param_2];
	ld.param.u64 	%rd5, [_Z20pointwise_mul_kernelPK6float2S1_PS_m_param_3];
	mov.u32 	%r1, %ctaid.x;
	mov.u32 	%r2, %ntid.x;
	mov.u32 	%r3, %tid.x;
	mad.lo.s32 	%r4, %r1, %r2, %r3;
	cvt.u64.u32 	%rd1, %r4;
	setp.le.u64 	%p1, %rd5, %rd1;
	@%p1 bra 	$L__BB7_2;
	cvta.to.global.u64 	%rd6, %rd2;
	cvta.to.global.u64 	%rd7, %rd3;
	cvta.to.global.u64 	%rd8, %rd4;
	shl.b64 	%rd9, %rd1, 3;
	add.s64 	%rd10, %rd6, %rd9;
	ld.global.v2.f32 	{%f1, %f2}, [%rd10];
	add.s64 	%rd11, %rd7, %rd9;
	ld.global.v2.f32 	{%f3, %f4}, [%rd11];
	mul.f32 	%f5, %f1, %f3;
	mul.f32 	%f6, %f2, %f4;
	sub.f32 	%f7, %f5, %f6;
	mul.f32 	%f8, %f1, %f4;
	fma.rn.f32 	%f9, %f2, %f3, %f8;
	add.s64 	%rd12, %rd8, %rd9;
	st.global.v2.f32 	[%rd12], {%f7, %f9};
$L__BB7_2:
	ret;

}
	// .globl	_Z23pointwise_mul_2d_kernelPK6float2S1_PS_m
.visible .entry _Z23pointwise_mul_2d_kernelPK6float2S1_PS_m(
	.param .u64 .ptr .align 1 _Z23pointwise_mul_2d_kernelPK6float2S1_PS_m_param_0,
	.param .u64 .ptr .align 1 _Z23pointwise_mul_2d_kernelPK6float2S1_PS_m_param_1,
	.param .u64 .ptr .align 1 _Z23pointwise_mul_2d_kernelPK6float2S1_PS_m_param_2,
	.param .u64 _Z23pointwise_mul_2d_kernelPK6float2S1_PS_m_param_3
)
{
	.reg .pred 	%p<2>;
	.reg .b32 	%r<5>;
	.reg .b32 	%f<10>;
	.reg .b64 	%rd<13>;

	ld.param.u64 	%rd2, [_Z23pointwise_mul_2d_kernelPK6float2S1_PS_m_param_0];
	ld.param.u64 	%rd3, [_Z23pointwise_mul_2d_kernelPK6float2S1_PS_m_param_1];
	ld.param.u64 	%rd4, [_Z23pointwise_mul_2d_kernelPK6float2S1_PS_m_param_2];
	ld.param.u64 	%rd5, [_Z23pointwise_mul_2d_kernelPK6float2S1_PS_m_param_3];
	mov.u32 	%r1, %ctaid.x;
	mov.u32 	%r2, %ntid.x;
	mov.u32 	%r3, %tid.x;
	mad.lo.s32 	%r4, %r1, %r2, %r3;
	cvt.u64.u32 	%rd1, %r4;
	setp.le.u64 	%p1, %rd5, %rd1;
	@%p1 bra 	$L__BB8_2;
	cvta.to.global.u64 	%rd6, %rd2;
	cvta.to.global.u64 	%rd7, %rd3;
	cvta.to.global.u64 	%rd8, %rd4;
	shl.b64 	%rd9, %rd1, 3;
	add.s64 	%rd10, %rd6, %rd9;
	ld.global.v2.f32 	{%f1, %f2}, [%rd10];
	add.s64 	%rd11, %rd7, %rd9;
	ld.global.v2.f32 	{%f3, %f4}, [%rd11];
	mul.f32 	%f5, %f1, %f3;
	mul.f32 	%f6, %f2, %f4;
	sub.f32 	%f7, %f5, %f6;
	mul.f32 	%f8, %f1, %f4;
	fma.rn.f32 	%f9, %f2, %f3, %f8;
	add.s64 	%rd12, %rd8, %rd9;
	st.global.v2.f32 	[%rd12], {%f7, %f9};
$L__BB8_2:
	ret;

}


// ===== COMPILED SASS (sm_100) =====

	.target	sm_100

	.elftype	@"ET_EXEC"


//--------------------- .note.nv.tkinfo           --------------------------
	.section	.note.nv.tkinfo,"",@"SHT_NOTE"
	.sectionflags	@"SHF_NOTE_NV_TKINFO"
	.tkinfo
        /*0018*/ 	.word	0x00000002
        /*0030*/ 	.string	""
        /*0030*/ 	.string	"ptxas"
        /*0030*/ 	.string	"Cuda compilation tools, release 13.0, V13.0.88"
        /*0030*/ 	.string	"Build cuda_13.0.r13.0/compiler.36424714_0"
        /*0030*/ 	.string	"-arch sm_100 -m 64 "



//--------------------- .note.nv.cuinfo           --------------------------
	.section	.note.nv.cuinfo,"",@"SHT_NOTE"
	.sectionflags	@"SHF_NOTE_NV_CUINFO"
        /*0018*/ 	.short	0x0002
        /*001a*/ 	.short	0x0064
        /*001c*/ 	.short	0x0082
	.zero		2


//--------------------- .nv.info                  --------------------------
	.section	.nv.info,"",@"SHT_CUDA_INFO"
	.align	4


	//----- nvinfo : EIATTR_REGCOUNT
	.align		4
        /*0000*/ 	.byte	0x04, 0x2f
        /*0002*/ 	.short	(.L_2 - .L_1)
	.align		4
.L_1:
        /*0004*/ 	.word	index@(_Z16fft_stage_kernelP6float2mif)
        /*0008*/ 	.word	0x0000001b


	//----- nvinfo : EIATTR_FRAME_SIZE
	.align		4
.L_2:
        /*000c*/ 	.byte	0x04, 0x11
        /*000e*/ 	.short	(.L_4 - .L_3)
	.align		4
.L_3:
        /*0010*/ 	.word	index@($__internal_6_$__cuda_sm20_div_rn_f64_full)
        /*0014*/ 	.word	0x00000020


	//----- nvinfo : EIATTR_FRAME_SIZE
	.align		4
.L_4:
        /*0018*/ 	.byte	0x04, 0x11
        /*001a*/ 	.short	(.L_6 - .L_5)
	.align		4
.L_5:
        /*001c*/ 	.word	index@(_Z16fft_stage_kernelP6float2mif)
        /*0020*/ 	.word	0x00000020


	//----- nvinfo : EIATTR_REGCOUNT
	.align		4
.L_6:
        /*0024*/ 	.byte	0x04, 0x2f
        /*0026*/ 	.short	(.L_8 - .L_7)
	.align		4
.L_7:
        /*0028*/ 	.word	index@(_Z20row_fft_stage_kernelP6float2mmif)
        /*002c*/ 	.word	0x0000001e


	//----- nvinfo : EIATTR_FRAME_SIZE
	.align		4
.L_8:
        /*0030*/ 	.byte	0x04, 0x11
        /*0032*/ 	.short	(.L_10 - .L_9)
	.align		4
.L_9:
        /*0034*/ 	.word	index@($__internal_5_$__cuda_sm20_div_u64)
        /*0038*/ 	.word	0x00000020


	//----- nvinfo : EIATTR_FRAME_SIZE
	.align		4
.L_10:
        /*003c*/ 	.byte	0x04, 0x11
        /*003e*/ 	.short	(.L_12 - .L_11)
	.align		4
.L_11:
        /*0040*/ 	.word	index@($__internal_4_$__cuda_sm20_div_rn_f64_full)
        /*0044*/ 	.word	0x00000020


	//----- nvinfo : EIATTR_FRAME_SIZE
	.align		4
.L_12:
        /*0048*/ 	.byte	0x04, 0x11
        /*004a*/ 	.short	(.L_14 - .L_13)
	.align		4
.L_13:
        /*004c*/ 	.word	index@(_Z20row_fft_stage_kernelP6float2mmif)
        /*0050*/ 	.word	0x00000020


	//----- nvinfo : EIATTR_REGCOUNT
	.align		4
.L_14:
        /*0054*/ 	.byte	0x04, 0x2f
        /*0056*/ 	.short	(.L_16 - .L_15)
	.align		4
.L_15:
        /*0058*/ 	.word	index@(_Z20col_fft_stage_kernelP6float2mmif)
        /*005c*/ 	.word	0x0000001d


	//----- nvinfo : EIATTR_FRAME_SIZE
	.align		4
.L_16:
        /*0060*/ 	.byte	0x04, 0x11
        /*0062*/ 	.short	(.L_18 - .L_17)
	.align		4
.L_17:
        /*0064*/ 	.word	index@($__internal_3_$__cuda_sm20_div_u64)
        /*0068*/ 	.word	0x00000020


	//----- nvinfo : EIATTR_FRAME_SIZE
	.align		4
.L_18:
        /*006c*/ 	.byte	0x04, 0x11
        /*006e*/ 	.short	(.L_20 - .L_19)
	.align		4
.L_19:
        /*0070*/ 	.word	index@($__internal_2_$__cuda_sm20_div_rn_f64_full)
        /*0074*/ 	.word	0x00000020


	//----- nvinfo : EIATTR_FRAME_SIZE
	.align		4
.L_20:
        /*0078*/ 	.byte	0x04, 0x11
        /*007a*/ 	.short	(.L_22 - .L_21)
	.align		4
.L_21:
        /*007c*/ 	.word	index@(_Z20col_fft_stage_kernelP6float2mmif)
        /*0080*/ 	.word	0x00000020


	//----- nvinfo : EIATTR_REGCOUNT
	.align		4
.L_22:
        /*0084*/ 	.byte	0x04, 0x2f
        /*0086*/ 	.short	(.L_24 - .L_23)
	.align		4
.L_23:
        /*0088*/ 	.word	index@(_Z18bit_reverse_kernelPK6float2PS_i)
        /*008c*/ 	.word	0x0000000a


	//----- nvinfo : EIATTR_FRAME_SIZE
	.align		4
.L_24:
        /*0090*/ 	.byte	0x04, 0x11
        /*0092*/ 	.short	(.L_26 - .L_25)
	.align		4
.L_25:
        /*0094*/ 	.word	index@(_Z18bit_reverse_kernelPK6float2PS_i)
        /*0098*/ 	.word	0x00000000


	//----- nvinfo : EIATTR_REGCOUNT
	.align		4
.L_26:
        /*009c*/ 	.byte	0x04, 0x2f
        /*009e*/ 	.short	(.L_28 - .L_27)
	.align		4
.L_27:
        /*00a0*/ 	.word	index@(_Z22row_bit_reverse_kernelPK6float2PS_mmi)
        /*00a4*/ 	.word	0x00000012


	//----- nvinfo : EIATTR_FRAME_SIZE
	.align		4
.L_28:
        /*00a8*/ 	.byte	0x04, 0x11
        /*00aa*/ 	.short	(.L_30 - .L_29)
	.align		4
.L_29:
        /*00ac*/ 	.word	index@($__internal_1_$__cuda_sm20_rem_u64)
        /*00b0*/ 	.word	0x00000000


	//----- nvinfo : EIATTR_FRAME_SIZE
	.align		4
.L_30:
        /*00b4*/ 	.byte	0x04, 0x11
        /*00b6*/ 	.short	(.L_32 - .L_31)
	.align		4
.L_31:
        /*00b8*/ 	.word	index@(_Z22row_bit_reverse_kernelPK6float2PS_mmi)
        /*00bc*/ 	.word	0x00000000


	//----- nvinfo : EIATTR_REGCOUNT
	.align		4
.L_32:
        /*00c0*/ 	.byte	0x04, 0x2f
        /*00c2*/ 	.short	(.L_34 - .L_33)
	.align		4
.L_33:
        /*00c4*/ 	.word	index@(_Z22col_bit_reverse_kernelPK6float2PS_mmi)
        /*00c8*/ 	.word	0x00000012


	//----- nvinfo : EIATTR_FRAME_SIZE
	.align		4
.L_34:
        /*00cc*/ 	.byte	0x04, 0x11
        /*00ce*/ 	.short	(.L_36 - .L_35)
	.align		4
.L_35:
        /*00d0*/ 	.word	index@($__internal_0_$__cuda_sm20_div_u64)
        /*00d4*/ 	.word	0x00000000


	//----- nvinfo : EIATTR_FRAME_SIZE
	.align		4
.L_36:
        /*00d8*/ 	.byte	0x04, 0x11
        /*00da*/ 	.short	(.L_38 - .L_37)
	.align		4
.L_37:
        /*00dc*/ 	.word	index@(_Z22col_bit_reverse_kernelPK6float2PS_mmi)
        /*00e0*/ 	.word	0x00000000


	//----- nvinfo : EIATTR_REGCOUNT
	.align		4
.L_38:
        /*00e4*/ 	.byte	0x04, 0x2f
        /*00e6*/ 	.short	(.L_40 - .L_39)
	.align		4
.L_39:
        /*00e8*/ 	.word	index@(_Z12scale_kernelP6float2mf)
        /*00ec*/ 	.word	0x00000008


	//----- nvinfo : EIATTR_FRAME_SIZE
	.align		4
.L_40:
        /*00f0*/ 	.byte	0x04, 0x11
        /*00f2*/ 	.short	(.L_42 - .L_41)
	.align		4
.L_41:
        /*00f4*/ 	.word	index@(_Z12scale_kernelP6float2mf)
        /*00f8*/ 	.word	0x00000000


	//----- nvinfo : EIATTR_REGCOUNT
	.align		4
.L_42:
        /*00fc*/ 	.byte	0x04, 0x2f
        /*00fe*/ 	.short	(.L_44 - .L_43)
	.align		4
.L_43:
        /*0100*/ 	.word	index@(_Z20pointwise_mul_kernelPK6float2S1_PS_m)
        /*0104*/ 	.word	0x0000000c


	//----- nvinfo : EIATTR_FRAME_SIZE
	.align		4
.L_44:
        /*0108*/ 	.byte	0x04, 0x11
        /*010a*/ 	.short	(.L_46 - .L_45)
	.align		4
.L_45:
        /*010c*/ 	.word	index@(_Z20pointwise_mul_kernelPK6float2S1_PS_m)
        /*0110*/ 	.word	0x00000000


	//----- nvinfo : EIATTR_REGCOUNT
	.align		4
.L_46:
        /*0114*/ 	.byte	0x04, 0x2f
        /*0116*/ 	.short	(.L_48 - .L_47)
	.align		4
.L_47:
        /*0118*/ 	.word	index@(_Z23pointwise_mul_2d_kernelPK6float2S1_PS_m)
        /*011c*/ 	.word	0x0000000c


	//----- nvinfo : EIATTR_FRAME_SIZE
	.align		4
.L_48:
        /*0120*/ 	.byte	0x04, 0x11
        /*0122*/ 	.short	(.L_50 - .L_49)
	.align		4
.L_49:
        /*0124*/ 	.word	index@(_Z23pointwise_mul_2d_kernelPK6float2S1_PS_m)
        /*0128*/ 	.word	0x00000000


	//----- nvinfo : EIATTR_MIN_STACK_SIZE
	.align		4
.L_50:
        /*012c*/ 	.byte	0x04, 0x12
        /*012e*/ 	.short	(.L_52 - .L_51)
	.align		4
.L_51:
        /*0130*/ 	.word	index@(_Z23pointwise_mul_2d_kernelPK6float2S1_PS_m)
        /*0134*/ 	.word	0x00000000


	//----- nvinfo : EIATTR_MIN_STACK_SIZE
	.align		4
.L_52:
        /*0138*/ 	.byte	0x04, 0x12
        /*013a*/ 	.short	(.L_54 - .L_53)
	.align		4
.L_53:
        /*013c*/ 	.word	index@(_Z20pointwise_mul_kernelPK6float2S1_PS_m)
        /*0140*/ 	.word	0x00000000


	//----- nvinfo : EIATTR_MIN_STACK_SIZE
	.align		4
.L_54:
        /*0144*/ 	.byte	0x04, 0x12
        /*0146*/ 	.short	(.L_56 - .L_55)
	.align		4
.L_55:
        /*0148*/ 	.word	index@(_Z12scale_kernelP6float2mf)
        /*014c*/ 	.word	0x00000000


	//----- nvinfo : EIATTR_MIN_STACK_SIZE
	.align		4
.L_56:
        /*0150*/ 	.byte	0x04, 0x12
        /*0152*/ 	.short	(.L_58 - .L_57)
	.align		4
.L_57:
        /*0154*/ 	.word	index@(_Z22col_bit_reverse_kernelPK6float2PS_mmi)
        /*0158*/ 	.word	0x00000000


	//----- nvinfo : EIATTR_MIN_STACK_SIZE
	.align		4
.L_58:
        /*015c*/ 	.byte	0x04, 0x12
        /*015e*/ 	.short	(.L_60 - .L_59)
	.align		4
.L_59:
        /*0160*/ 	.word	index@(_Z22row_bit_reverse_kernelPK6float2PS_mmi)
        /*0164*/ 	.word	0x00000000


	//----- nvinfo : EIATTR_MIN_STACK_SIZE
	.align		4
.L_60:
        /*0168*/ 	.byte	0x04, 0x12
        /*016a*/ 	.short	(.L_62 - .L_61)
	.align		4
.L_61:
        /*016c*/ 	.word	index@(_Z18bit_reverse_kernelPK6float2PS_i)
        /*0170*/ 	.word	0x00000000


	//----- nvinfo : EIATTR_MIN_STACK_SIZE
	.align		4
.L_62:
        /*0174*/ 	.byte	0x04, 0x12
        /*0176*/ 	.short	(.L_64 - .L_63)
	.align		4
.L_63:
        /*0178*/ 	.word	index@(_Z20col_fft_stage_kernelP6float2mmif)
        /*017c*/ 	.word	0x00000020


	//----- nvinfo : EIATTR_MIN_STACK_SIZE
	.align		4
.L_64:
        /*0180*/ 	.byte	0x04, 0x12
        /*0182*/ 	.short	(.L_66 - .L_65)
	.align		4
.L_65:
        /*0184*/ 	.word	index@(_Z20row_fft_stage_kernelP6float2mmif)
        /*0188*/ 	.word	0x00000020


	//----- nvinfo : EIATTR_MIN_STACK_SIZE
	.align		4
.L_66:
        /*018c*/ 	.byte	0x04, 0x12
        /*018e*/ 	.short	(.L_68 - .L_67)
	.align		4
.L_67:
        /*0190*/ 	.word	index@(_Z16fft_stage_kernelP6float2mif)
        /*0194*/ 	.word	0x00000020
.L_68:


//--------------------- .nv.compat                --------------------------
	.section	.nv.compat,"",@"SHT_CUDA_COMPAT_INFO"
	.align	4
        /*0000*/ 	.byte	0x02, 0x09, 0x00, 0x00, 0x02, 0x02, 0x01, 0x00, 0x02, 0x05, 0x05, 0x00, 0x03, 0x07, 0x01, 0x01
        /*0010*/ 	.byte	0x02, 0x03, 0x00, 0x00, 0x02, 0x06, 0x01, 0x00, 0x04, 0x0b, 0x08, 0x00, 0x01, 0x00, 0x00, 0x00
        /*0020*/ 	.byte	0x00, 0x00, 0x00, 0x00


//--------------------- .nv.info._Z23pointwise_mul_2d_kernelPK6float2S1_PS_m --------------------------
	.section	.nv.info._Z23pointwise_mul_2d_kernelPK6float2S1_PS_m,"",@"SHT_CUDA_INFO"
	.sectionflags	@""
	.align	4


	//----- nvinfo : EIATTR_CUDA_API_VERSION
	.align		4
        /*0000*/ 	.byte	0x04, 0x37
        /*0002*/ 	.short	(.L_70 - .L_69)
.L_69:
        /*0004*/ 	.word	0x00000082


	//----- nvinfo : EIATTR_KPARAM_INFO
	.align		4
.L_70:
        /*0008*/ 	.byte	0x04, 0x17
        /*000a*/ 	.short	(.L_72 - .L_71)
.L_71:
        /*000c*/ 	.word	0x00000000
        /*0010*/ 	.short	0x0003
        /*0012*/ 	.short	0x0018
        /*0014*/ 	.byte	0x00, 0xf0, 0x21, 0x00


	//----- nvinfo : EIATTR_KPARAM_INFO
	.align		4
.L_72:
        /*0018*/ 	.byte	0x04, 0x17
        /*001a*/ 	.short	(.L_74 - .L_73)
.L_73:
        /*001c*/ 	.word	0x00000000
        /*0020*/ 	.short	0x0002
        /*0022*/ 	.short	0x0010
        /*0024*/ 	.byte	0x00, 0xf5, 0x21, 0x00


	//----- nvinfo : EIATTR_KPARAM_INFO
	.align		4
.L_74:
        /*0028*/ 	.byte	0x04, 0x17
        /*002a*/ 	.short	(.L_76 - .L_75)
.L_75:
        /*002c*/ 	.word	0x00000000
        /*0030*/ 	.short	0x0001
        /*0032*/ 	.short	0x0008
        /*0034*/ 	.byte	0x00, 0xf5, 0x21, 0x00


	//----- nvinfo : EIATTR_KPARAM_INFO
	.align		4
.L_76:
        /*0038*/ 	.byte	0x04, 0x17
        /*003a*/ 	.short	(.L_78 - .L_77)
.L_77:
        /*003c*/ 	.word	0x00000000
        /*0040*/ 	.short	0x0000
        /*0042*/ 	.short	0x0000
        /*0044*/ 	.byte	0x00, 0xf5, 0x21, 0x00


	//----- nvinfo : EIATTR_SPARSE_MMA_MASK
	.align		4
.L_78:
        /*0048*/ 	.byte	0x03, 0x50
        /*004a*/ 	.short	0x0000


	//----- nvinfo : EIATTR_MAXREG_COUNT
	.align		4
        /*004c*/ 	.byte	0x03, 0x1b
        /*004e*/ 	.short	0x00ff


	//----- nvinfo : EIATTR_MERCURY_ISA_VERSION
	.align		4
        /*0050*/ 	.byte	0x03, 0x5f
        /*0052*/ 	.short	0x0101


	//----- nvinfo : EIATTR_VRC_CTA_INIT_COUNT
	.align		4
        /*0054*/ 	.byte	0x02, 0x4a
	.zero		1
	.zero		1


	//----- nvinfo : EIATTR_EXIT_INSTR_OFFSETS
	.align		4
        /*0058*/ 	.byte	0x04, 0x1c
        /*005a*/ 	.short	(.L_80 - .L_79)


	//   ....[0]....
.L_79:
        /*005c*/ 	.word	0x00000080


	//   ....[1]....
        /*0060*/ 	.word	0x000001b0


	//----- nvinfo : EIATTR_CBANK_PARAM_SIZE
	.align		4
.L_80:
        /*0064*/ 	.byte	0x03, 0x19
        /*0066*/ 	.short	0x0020


	//----- nvinfo : EIATTR_PARAM_CBANK
	.align		4
        /*0068*/ 	.byte	0x04, 0x0a
        /*006a*/ 	.short	(.L_82 - .L_81)
	.align		4
.L_81:
        /*006c*/ 	.word	index@(.nv.constant0._Z23pointwise_mul_2d_kernelPK6float2S1_PS_m)
        /*0070*/ 	.short	0x0380
        /*0072*/ 	.short	0x0020


	//----- nvinfo : EIATTR_SW_WAR
	.align		4
.L_82:
        /*0074*/ 	.byte	0x04, 0x36
        /*0076*/ 	.short	(.L_84 - .L_83)
.L_83:
        /*0078*/ 	.word	0x00000008
.L_84:


//--------------------- .nv.info._Z20pointwise_mul_kernelPK6float2S1_PS_m --------------------------
	.section	.nv.info._Z20pointwise_mul_kernelPK6float2S1_PS_m,"",@"SHT_CUDA_INFO"
	.sectionflags	@""
	.align	4


	//----- nvinfo : EIATTR_CUDA_API_VERSION
	.align		4
        /*0000*/ 	.byte	0x04, 0x37
        /*0002*/ 	.short	(.L_86 - .L_85)
.L_85:
        /*0004*/ 	.word	0x00000082


	//----- nvinfo : EIATTR_KPARAM_INFO
	.align		4
.L_86:
        /*0008*/ 	.byte	0x04, 0x17
        /*000a*/ 	.short	(.L_88 - .L_87)
.L_87:
        /*000c*/ 	.word	0x00000000
        /*0010*/ 	.short	0x0003
        /*0012*/ 	.short	0x0018
        /*0014*/ 	.byte	0x00, 0xf0, 0x21, 0x00


	//----- nvinfo : EIATTR_KPARAM_INFO
	.align		4
.L_88:
        /*0018*/ 	.byte	0x04, 0x17
        /*001a*/ 	.short	(.L_90 - .L_89)
.L_89:
        /*001c*/ 	.word	0x00000000
        /*0020*/ 	.short	0x0002
        /*0022*/ 	.short	0x0010
        /*0024*/ 	.byte	0x00, 0xf5, 0x21, 0x00


	//----- nvinfo : EIATTR_KPARAM_INFO
	.align		4
.L_90:
        /*0028*/ 	.byte	0x04, 0x17
        /*002a*/ 	.short	(.L_92 - .L_91)
.L_91:
        /*002c*/ 	.word	0x00000000
        /*0030*/ 	.short	0x0001
        /*0032*/ 	.short	0x0008
        /*0034*/ 	.byte	0x00, 0xf5, 0x21, 0x00


	//----- nvinfo : EIATTR_KPARAM_INFO
	.align		4
.L_92:
        /*0038*/ 	.byte	0x04, 0x17
        /*003a*/ 	.short	(.L_94 - .L_93)
.L_93:
        /*003c*/ 	.word	0x00000000
        /*0040*/ 	.short	0x0000
        /*0042*/ 	.short	0x0000
        /*0044*/ 	.byte	0x00, 0xf5, 0x21, 0x00


	//----- nvinfo : EIATTR_SPARSE_MMA_MASK
	.align		4
.L_94:
        /*0048*/ 	.byte	0x03, 0x50
        /*004a*/ 	.short	0x0000


	//----- nvinfo : EIATTR_MAXREG_COUNT
	.align		4
        /*004c*/ 	.byte	0x03, 0x1b
        /*004e*/ 	.short	0x00ff


	//----- nvinfo : EIATTR_MERCURY_ISA_VERSION
	.align		4
        /*0050*/ 	.byte	0x03, 0x5f
        /*0052*/ 	.short	0x0101


	//----- nvinfo : EIATTR_VRC_CTA_INIT_COUNT
	.align		4
        /*0054*/ 	.byte	0x02, 0x4a
	.zero		1
	.zero		1


	//----- nvinfo : EIATTR_EXIT_INSTR_OFFSETS
	.align		4
        /*0058*/ 	.byte	0x04, 0x1c
        /*005a*/ 	.short	(.L_96 - .L_95)


	//   ....[0]....
.L_95:
        /*005c*/ 	.word	0x00000080


	//   ....[1]....
        /*0060*/ 	.word	0x000001b0


	//----- nvinfo : EIATTR_CBANK_PARAM_SIZE
	.align		4
.L_96:
        /*0064*/ 	.byte	0x03, 0x19
        /*0066*/ 	.short	0x0020


	//----- nvinfo : EIATTR_PARAM_CBANK
	.align		4
        /*0068*/ 	.byte	0x04, 0x0a
        /*006a*/ 	.short	(.L_98 - .L_97)
	.align		4
.L_97:
        /*006c*/ 	.word	index@(.nv.constant0._Z20pointwise_mul_kernelPK6float2S1_PS_m)
        /*0070*/ 	.short	0x0380
        /*0072*/ 	.short	0x0020


	//----- nvinfo : EIATTR_SW_WAR
	.align		4
.L_98:
        /*0074*/ 	.byte	0x04, 0x36
        /*0076*/ 	.short	(.L_100 - .L_99)
.L_99:
        /*0078*/ 	.word	0x00000008
.L_100:


//--------------------- .nv.info._Z12scale_kernelP6float2mf --------------------------
	.section	.nv.info._Z12scale_kernelP6float2mf,"",@"SHT_CUDA_INFO"
	.sectionflags	@""
	.align	4


	//----- nvinfo : EIATTR_CUDA_API_VERSION
	.align		4
        /*0000*/ 	.byte	0x04, 0x37
        /*0002*/ 	.short	(.L_102 - .L_101)
.L_101:
        /*0004*/ 	.word	0x00000082


	//----- nvinfo : EIATTR_KPARAM_INFO
	.align		4
.L_102:
        /*0008*/ 	.byte	0x04, 0x17
        /*000a*/ 	.short	(.L_104 - .L_103)
.L_103:
        /*000c*/ 	.word	0x00000000
        /*0010*/ 	.short	0x0002
        /*0012*/ 	.short	0x0010
        /*0014*/ 	.byte	0x00, 0xf0, 0x11, 0x00


	//----- nvinfo : EIATTR_KPARAM_INFO
	.align		4
.L_104:
        /*0018*/ 	.byte	0x04, 0x17
        /*001a*/ 	.short	(.L_106 - .L_105)
.L_105:
        /*001c*/ 	.word	0x00000000
        /*0020*/ 	.short	0x0001
        /*0022*/ 	.short	0x0008
        /*0024*/ 	.byte	0x00, 0xf0, 0x21, 0x00


	//----- nvinfo : EIATTR_KPARAM_INFO
	.align		4
.L_106:
        /*0028*/ 	.byte	0x04, 0x17
        /*002a*/ 	.short	(.L_108 - .L_107)
.L_107:
        /*002c*/ 	.word	0x00000000
        /*0030*/ 	.short	0x0000
        /*0032*/ 	.short	0x0000
        /*0034*/ 	.byte	0x00, 0xf5, 0x21, 0x00


	//----- nvinfo : EIATTR_SPARSE_MMA_MASK
	.align		4
.L_108:
        /*0038*/ 	.byte	0x03, 0x50
        /*003a*/ 	.short	0x0000


	//----- nvinfo : EIATTR_MAXREG_COUNT
	.align		4
        /*003c*/ 	.byte	0x03, 0x1b
        /*003e*/ 	.short	0x00ff


	//----- nvinfo : EIATTR_MERCURY_ISA_VERSION
	.align		4
        /*0040*/ 	.byte	0x03, 0x5f
        /*0042*/ 	.short	0x0101


	//----- nvinfo : EIATTR_VRC_CTA_INIT_COUNT
	.align		4
        /*0044*/ 	.byte	0x02, 0x4a
	.zero		1
	.zero		1


	//----- nvinfo : EIATTR_EXIT_INSTR_OFFSETS
	.align		4
        /*0048*/ 	.byte	0x04, 0x1c
        /*004a*/ 	.short	(.L_110 - .L_109)


	//   ....[0]....
.L_109:
        /*004c*/ 	.word	0x00000080


	//   ....[1]....
        /*0050*/ 	.word	0x00000120


	//----- nvinfo : EIATTR_CBANK_PARAM_SIZE
	.align		4
.L_110:
        /*0054*/ 	.byte	0x03, 0x19
        /*0056*/ 	.short	0x0014


	//----- nvinfo : EIATTR_PARAM_CBANK
	.align		4
        /*0058*/ 	.byte	0x04, 0x0a
        /*005a*/ 	.short	(.L_112 - .L_111)
	.align		4
.L_111:
        /*005c*/ 	.word	index@(.nv.constant0._Z12scale_kernelP6float2mf)
        /*0060*/ 	.short	0x0380
        /*0062*/ 	.short	0x0014


	//----- nvinfo : EIATTR_SW_WAR
	.align		4
.L_112:
        /*0064*/ 	.byte	0x04, 0x36
        /*0066*/ 	.short	(.L_114 - .L_113)
.L_113:
        /*0068*/ 	.word	0x00000008
.L_114:


//--------------------- .nv.info._Z22col_bit_reverse_kernelPK6float2PS_mmi --------------------------
	.section	.nv.info._Z22col_bit_reverse_kernelPK6float2PS_mmi,"",@"SHT_CUDA_INFO"
	.sectionflags	@""
	.align	4


	//----- nvinfo : EIATTR_CUDA_API_VERSION
	.align		4
        /*0000*/ 	.byte	0x04, 0x37
        /*0002*/ 	.short	(.L_116 - .L_115)
.L_115:
        /*0004*/ 	.word	0x00000082


	//----- nvinfo : EIATTR_KPARAM_INFO
	.align		4
.L_116:
        /*0008*/ 	.byte	0x04, 0x17
        /*000a*/ 	.short	(.L_118 - .L_117)
.L_117:
        /*000c*/ 	.word	0x00000000
        /*0010*/ 	.short	0x0004
        /*0012*/ 	.short	0x0020
        /*0014*/ 	.byte	0x00, 0xf0, 0x11, 0x00


	//----- nvinfo : EIATTR_KPARAM_INFO
	.align		4
.L_118:
        /*0018*/ 	.byte	0x04, 0x17
        /*001a*/ 	.short	(.L_120 - .L_119)
.L_119:
        /*001c*/ 	.word	0x00000000
        /*0020*/ 	.short	0x0003
        /*0022*/ 	.short	0x0018
        /*0024*/ 	.byte	0x00, 0xf0, 0x21, 0x00


	//----- nvinfo : EIATTR_KPARAM_INFO
	.align		4
.L_120:
        /*0028*/ 	.byte	0x04, 0x17
        /*002a*/ 	.short	(.L_122 - .L_121)
.L_121:
        /*002c*/ 	.word	0x00000000
        /*0030*/ 	.short	0x0002
        /*0032*/ 	.short	0x0010
        /*0034*/ 	.byte	0x00, 0xf0, 0x21, 0x00


	//----- nvinfo : EIATTR_KPARAM_INFO
	.align		4
.L_122:
        /*0038*/ 	.byte	0x04, 0x17
        /*003a*/ 	.short	(.L_124 - .L_123)
.L_123:
        /*003c*/ 	.word	0x00000000
        /*0040*/ 	.short	0x0001
        /*0042*/ 	.short	0x0008
        /*0044*/ 	.byte	0x00, 0xf5, 0x21, 0x00


	//----- nvinfo : EIATTR_KPARAM_INFO
	.align		4
.L_124:
        /*0048*/ 	.byte	0x04, 0x17
        /*004a*/ 	.short	(.L_126 - .L_125)
.L_125:
        /*004c*/ 	.word	0x00000000
        /*0050*/ 	.short	0x0000
        /*0052*/ 	.short	0x0000
        /*0054*/ 	.byte	0x00, 0xf5, 0x21, 0x00


	//----- nvinfo : EIATTR_SPARSE_MMA_MASK
	.align		4
.L_126:
        /*0058*/ 	.byte	0x03, 0x50
        /*005a*/ 	.short	0x0000


	//----- nvinfo : EIATTR_MAXREG_COUNT
	.align		4
        /*005c*/ 	.byte	0x03, 0x1b
        /*005e*/ 	.short	0x00ff


	//----- nvinfo : EIATTR_MERCURY_ISA_VERSION
	.align		4
        /*0060*/ 	.byte	0x03, 0x5f
        /*0062*/ 	.short	0x0101


	//----- nvinfo : EIATTR_VRC_CTA_INIT_COUNT
	.align		4
        /*0064*/ 	.byte	0x02, 0x4a
	.zero		1
	.zero		1


	//----- nvinfo : EIATTR_EXIT_INSTR_OFFSETS
	.align		4
        /*0068*/ 	.byte	0x04, 0x1c
        /*006a*/ 	.short	(.L_128 - .L_127)


	//   ....[0]....
.L_127:
        /*006c*/ 	.word	0x000000d0


	//   ....[1]....
        /*0070*/ 	.word	0x00000430


	//----- nvinfo : EIATTR_CRS_STACK_SIZE
	.align		4
.L_128:
        /*0074*/ 	.byte	0x04, 0x1e
        /*0076*/ 	.short	(.L_130 - .L_129)
.L_129:
        /*0078*/ 	.word	0x00000000


	//----- nvinfo : EIATTR_CBANK_PARAM_SIZE
	.align		4
.L_130:
        /*007c*/ 	.byte	0x03, 0x19
        /*007e*/ 	.short	0x0024


	//----- nvinfo : EIATTR_PARAM_CBANK
	.align		4
        /*0080*/ 	.byte	0x04, 0x0a
        /*0082*/ 	.short	(.L_132 - .L_131)
	.align		4
.L_131:
        /*0084*/ 	.word	index@(.nv.constant0._Z22col_bit_reverse_kernelPK6float2PS_mmi)
        /*0088*/ 	.short	0x0380
        /*008a*/ 	.short	0x0024


	//----- nvinfo : EIATTR_SW_WAR
	.align		4
.L_132:
        /*008c*/ 	.byte	0x04, 0x36
        /*008e*/ 	.short	(.L_134 - .L_133)
.L_133:
        /*0090*/ 	.word	0x00000008
.L_134:


//--------------------- .nv.info._Z22row_bit_reverse_kernelPK6float2PS_mmi --------------------------
	.section	.nv.info._Z22row_bit_reverse_kernelPK6float2PS_mmi,"",@"SHT_CUDA_INFO"
	.sectionflags	@""
	.align	4


	//----- nvinfo : EIATTR_CUDA_API_VERSION
	.align		4
        /*0000*/ 	.byte	0x04, 0x37
        /*0002*/ 	.short	(.L_136 - .L_135)
.L_135:
        /*0004*/ 	.word	0x00000082


	//----- nvinfo : EIATTR_KPARAM_INFO
	.align		4
.L_136:
        /*0008*/ 	.byte	0x04, 0x17
        /*000a*/ 	.short	(.L_138 - .L_137)
.L_137:
        /*000c*/ 	.word	0x00000000
        /*0010*/ 	.short	0x0004
        /*0012*/ 	.short	0x0020
        /*0014*/ 	.byte	0x00, 0xf0, 0x11, 0x00


	//----- nvinfo : EIATTR_KPARAM_INFO
	.align		4
.L_138:
        /*0018*/ 	.byte	0x04, 0x17
        /*001a*/ 	.short	(.L_140 - .L_139)
.L_139:
        /*001c*/ 	.word	0x00000000
        /*0020*/ 	.short	0x0003
        /*0022*/ 	.short	0x0018
        /*0024*/ 	.byte	0x00, 0xf0, 0x21, 0x00


	//----- nvinfo : EIATTR_KPARAM_INFO
	.align		4
.L_140:
        /*0028*/ 	.byte	0x04, 0x17
        /*002a*/ 	.short	(.L_142 - .L_141)
.L_141:
        /*002c*/ 	.word	0x00000000
        /*0030*/ 	.short	0x0002
        /*0032*/ 	.short	0x0010
        /*0034*/ 	.byte	0x00, 0xf0, 0x21, 0x00


	//----- nvinfo : EIATTR_KPARAM_INFO
	.align		4
.L_142:
        /*0038*/ 	.byte	0x04, 0x17
        /*003a*/ 	.short	(.L_144 - .L_143)
.L_143:
        /*003c*/ 	.word	0x00000000
        /*0040*/ 	.short	0x0001
        /*0042*/ 	.short	0x0008
        /*0044*/ 	.byte	0x00, 0xf5, 0x21, 0x00


	//----- nvinfo : EIATTR_KPARAM_INFO
	.align		4
.L_144:
        /*0048*/ 	.byte	0x04, 0x17
        /*004a*/ 	.short	(.L_146 - .L_145)
.L_145:
        /*004c*/ 	.word	0x00000000
        /*0050*/ 	.short	0x0000
        /*0052*/ 	.short	0x0000
        /*0054*/ 	.byte	0x00, 0xf5, 0x21, 0x00


	//----- nvinfo : EIATTR_SPARSE_MMA_MASK
	.align		4
.L_146:
        /*0058*/ 	.byte	0x03, 0x50
        /*005a*/ 	.short	0x0000


	//----- nvinfo : EIATTR_MAXREG_COUNT
	.align		4
        /*005c*/ 	.byte	0x03, 0x1b
        /*005e*/ 	.short	0x00ff


	//----- nvinfo : EIATTR_MERCURY_ISA_VERSION
	.align		4
        /*0060*/ 	.byte	0x03, 0x5f
        /*0062*/ 	.short	0x0101


	//----- nvinfo : EIATTR_VRC_CTA_INIT_COUNT
	.align		4
        /*0064*/ 	.byte	0x02, 0x4a
	.zero		1
	.zero		1


	//----- nvinfo : EIATTR_EXIT_INSTR_OFFSETS
	.align		4
        /*0068*/ 	.byte	0x04, 0x1c
        /*006a*/ 	.short	(.L_148 - .L_147)


	//   ....[0]....
.L_147:
        /*006c*/ 	.word	0x000000d0


	//   ....[1]....
        /*0070*/ 	.word	0x00000340


	//----- nvinfo : EIATTR_CRS_STACK_SIZE
	.align		4
.L_148:
        /*0074*/ 	.byte	0x04, 0x1e
        /*0076*/ 	.short	(.L_150 - .L_149)
.L_149:
        /*0078*/ 	.word	0x00000000


	//----- nvinfo : EIATTR_CBANK_PARAM_SIZE
	.align		4
.L_150:
        /*007c*/ 	.byte	0x03, 0x19
        /*007e*/ 	.short	0x0024


	//----- nvinfo : EIATTR_PARAM_CBANK
	.align		4
        /*0080*/ 	.byte	0x04, 0x0a
        /*0082*/ 	.short	(.L_152 - .L_151)
	.align		4
.L_151:
        /*0084*/ 	.word	index@(.nv.constant0._Z22row_bit_reverse_kernelPK6float2PS_mmi)
        /*0088*/ 	.short	0x0380
        /*008a*/ 	.short	0x0024


	//----- nvinfo : EIATTR_SW_WAR
	.align		4
.L_152:
        /*008c*/ 	.byte	0x04, 0x36
        /*008e*/ 	.short	(.L_154 - .L_153)
.L_153:
        /*0090*/ 	.word	0x00000008
.L_154:


//--------------------- .nv.info._Z18bit_reverse_kernelPK6float2PS_i --------------------------
	.section	.nv.info._Z18bit_reverse_kernelPK6float2PS_i,"",@"SHT_CUDA_INFO"
	.sectionflags	@""
	.align	4


	//----- nvinfo : EIATTR_CUDA_API_VERSION
	.align		4
        /*0000*/ 	.byte	0x04, 0x37
        /*0002*/ 	.short	(.L_156 - .L_155)
.L_155:
        /*0004*/ 	.word	0x00000082


	//----- nvinfo : EIATTR_KPARAM_INFO
	.align		4
.L_156:
        /*0008*/ 	.byte	0x04, 0x17
        /*000a*/ 	.short	(.L_158 - .L_157)
.L_157:
        /*000c*/ 	.word	0x00000000
        /*0010*/ 	.short	0x0002
        /*0012*/ 	.short	0x0010
        /*0014*/ 	.byte	0x00, 0xf0, 0x11, 0x00


	//----- nvinfo : EIATTR_KPARAM_INFO
	.align		4
.L_158:
        /*0018*/ 	.byte	0x04, 0x17
        /*001a*/ 	.short	(.L_160 - .L_159)
.L_159:
        /*001c*/ 	.word	0x00000000
        /*0020*/ 	.short	0x0001
        /*0022*/ 	.short	0x0008
        /*0024*/ 	.byte	0x00, 0xf5, 0x21, 0x00


	//----- nvinfo : EIATTR_KPARAM_INFO
	.align		4
.L_160:
        /*0028*/ 	.byte	0x04, 0x17
        /*002a*/ 	.short	(.L_162 - .L_161)
.L_161:
        /*002c*/ 	.word	0x00000000
        /*0030*/ 	.short	0x0000
        /*0032*/ 	.short	0x0000
        /*0034*/ 	.byte	0x00, 0xf5, 0x21, 0x00


	//----- nvinfo : EIATTR_SPARSE_MMA_MASK
	.align		4
.L_162:
        /*0038*/ 	.byte	0x03, 0x50
        /*003a*/ 	.short	0x0000


	//----- nvinfo : EIATTR_MAXREG_COUNT
	.align		4
        /*003c*/ 	.byte	0x03, 0x1b
        /*003e*/ 	.short	0x00ff


	//----- nvinfo : EIATTR_MERCURY_ISA_VERSION
	.align		4
        /*0040*/ 	.byte	0x03, 0x5f
        /*0042*/ 	.short	0x0101


	//----- nvinfo : EIATTR_VRC_CTA_INIT_COUNT
	.align		4
        /*0044*/ 	.byte	0x02, 0x4a
	.zero		1
	.zero		1


	//----- nvinfo : EIATTR_EXIT_INSTR_OFFSETS
	.align		4
        /*0048*/ 	.byte	0x04, 0x1c
        /*004a*/ 	.short	(.L_164 - .L_163)


	//   ....[0]....
.L_163:
        /*004c*/ 	.word	0x00000080


	//   ....[1]....
        /*0050*/ 	.word	0x00000130


	//----- nvinfo : EIATTR_CBANK_PARAM_SIZE
	.align		4
.L_164:
        /*0054*/ 	.byte	0x03, 0x19
        /*0056*/ 	.short	0x0014


	//----- nvinfo : EIATTR_PARAM_CBANK
	.align		4
        /*0058*/ 	.byte	0x04, 0x0a
        /*005a*/ 	.short	(.L_166 - .L_165)
	.align		4
.L_165:
        /*005c*/ 	.word	index@(.nv.constant0._Z18bit_reverse_kernelPK6float2PS_i)
        /*0060*/ 	.short	0x0380
        /*0062*/ 	.short	0x0014


	//----- nvinfo : EIATTR_SW_WAR
	.align		4
.L_166:
        /*0064*/ 	.byte	0x04, 0x36
        /*0066*/ 	.short	(.L_168 - .L_167)
.L_167:
        /*0068*/ 	.word	0x00000008
.L_168:


//--------------------- .nv.info._Z20col_fft_stage_kernelP6float2mmif --------------------------
	.section	.nv.info._Z20col_fft_stage_kernelP6float2mmif,"",@"SHT_CUDA_INFO"
	.sectionflags	@""
	.align	4


	//----- nvinfo : EIATTR_CUDA_API_VERSION
	.align		4
        /*0000*/ 	.byte	0x04, 0x37
        /*0002*/ 	.short	(.L_170 - .L_169)
.L_169:
        /*0004*/ 	.word	0x00000082


	//----- nvinfo : EIATTR_KPARAM_INFO
	.align		4
.L_170:
        /*0008*/ 	.byte	0x04, 0x17
        /*000a*/ 	.short	(.L_172 - .L_171)
.L_171:
        /*000c*/ 	.word	0x00000000
        /*0010*/ 	.short	0x0004
        /*0012*/ 	.short	0x001c
        /*0014*/ 	.byte	0x00, 0xf0, 0x11, 0x00


	//----- nvinfo : EIATTR_KPARAM_INFO
	.align		4
.L_172:
        /*0018*/ 	.byte	0x04, 0x17
        /*001a*/ 	.short	(.L_174 - .L_173)
.L_173:
        /*001c*/ 	.word	0x00000000
        /*0020*/ 	.short	0x0003
        /*0022*/ 	.short	0x0018
        /*0024*/ 	.byte	0x00, 0xf0, 0x11, 0x00


	//----- nvinfo : EIATTR_KPARAM_INFO
	.align		4
.L_174:
        /*0028*/ 	.byte	0x04, 0x17
        /*002a*/ 	.short	(.L_176 - .L_175)
.L_175:
        /*002c*/ 	.word	0x00000000
        /*0030*/ 	.short	0x0002
        /*0032*/ 	.short	0x0010
        /*0034*/ 	.byte	0x00, 0xf0, 0x21, 0x00


	//----- nvinfo : EIATTR_KPARAM_INFO
	.align		4
.L_176:
        /*0038*/ 	.byte	0x04, 0x17
        /*003a*/ 	.short	(.L_178 - .L_177)
.L_177:
        /*003c*/ 	.word	0x00000000
        /*0040*/ 	.short	0x0001
        /*0042*/ 	.short	0x0008
        /*0044*/ 	.byte	0x00, 0xf0, 0x21, 0x00


	//----- nvinfo : EIATTR_KPARAM_INFO
	.align		4
.L_178:
        /*0048*/ 	.byte	0x04, 0x17
        /*004a*/ 	.short	(.L_180 - .L_179)
.L_179:
        /*004c*/ 	.word	0x00000000
        /*0050*/ 	.short	0x0000
        /*0052*/ 	.short	0x0000
        /*0054*/ 	.byte	0x00, 0xf5, 0x21, 0x00


	//----- nvinfo : EIATTR_SPARSE_MMA_MASK
	.align		4
.L_180:
        /*0058*/ 	.byte	0x03, 0x50
        /*005a*/ 	.short	0x0000


	//----- nvinfo : EIATTR_MAXREG_COUNT
	.align		4
        /*005c*/ 	.byte	0x03, 0x1b
        /*005e*/ 	.short	0x00ff


	//----- nvinfo : EIATTR_MERCURY_ISA_VERSION
	.align		4
        /*0060*/ 	.byte	0x03, 0x5f
        /*0062*/ 	.short	0x0101


	//----- nvinfo : EIATTR_VRC_CTA_INIT_COUNT
	.align		4
        /*0064*/ 	.byte	0x02, 0x4a
	.zero		1
	.zero		1


	//----- nvinfo : EIATTR_EXIT_INSTR_OFFSETS
	.align		4
        /*0068*/ 	.byte	0x04, 0x1c
        /*006a*/ 	.short	(.L_182 - .L_181)


	//   ....[0]....
.L_181:
        /*006c*/ 	.word	0x00000110


	//   ....[1]....
        /*0070*/ 	.word	0x00000d20


	//----- nvinfo : EIATTR_CRS_STACK_SIZE
	.align		4
.L_182:
        /*0074*/ 	.byte	0x04, 0x1e
        /*0076*/ 	.short	(.L_184 - .L_183)
.L_183:
        /*0078*/ 	.word	0x00000000


	//----- nvinfo : EIATTR_CBANK_PARAM_SIZE
	.align		4
.L_184:
        /*007c*/ 	.byte	0x03, 0x19
        /*007e*/ 	.short	0x0020


	//----- nvinfo : EIATTR_PARAM_CBANK
	.align		4
        /*0080*/ 	.byte	0x04, 0x0a
        /*0082*/ 	.short	(.L_186 - .L_185)
	.align		4
.L_185:
        /*0084*/ 	.word	index@(.nv.constant0._Z20col_fft_stage_kernelP6float2mmif)
        /*0088*/ 	.short	0x0380
        /*008a*/ 	.short	0x0020


	//----- nvinfo : EIATTR_SW_WAR
	.align		4
.L_186:
        /*008c*/ 	.byte	0x04, 0x36
        /*008e*/ 	.short	(.L_188 - .L_187)
.L_187:
        /*0090*/ 	.word	0x00000008
.L_188:


//--------------------- .nv.info._Z20row_fft_stage_kernelP6float2mmif --------------------------
	.section	.nv.info._Z20row_fft_stage_kernelP6float2mmif,"",@"SHT_CUDA_INFO"
	.sectionflags	@""
	.align	4


	//----- nvinfo : EIATTR_CUDA_API_VERSION
	.align		4
        /*0000*/ 	.byte	0x04, 0x37
        /*0002*/ 	.short	(.L_190 - .L_189)
.L_189:
        /*0004*/ 	.word	0x00000082


	//----- nvinfo : EIATTR_KPARAM_INFO
	.align		4
.L_190:
        /*0008*/ 	.byte	0x04, 0x17
        /*000a*/ 	.short	(.L_192 - .L_191)
.L_191:
        /*000c*/ 	.word	0x00000000
        /*0010*/ 	.short	0x0004
        /*0012*/ 	.short	0x001c
        /*0014*/ 	.byte	0x00, 0xf0, 0x11, 0x00


	//----- nvinfo : EIATTR_KPARAM_INFO
	.align		4
.L_192:
        /*0018*/ 	.byte	0x04, 0x17
        /*001a*/ 	.short	(.L_194 - .L_193)
.L_193:
        /*001c*/ 	.word	0x00000000
        /*0020*/ 	.short	0x0003
        /*0022*/ 	.short	0x0018
        /*0024*/ 	.byte	0x00, 0xf0, 0x11, 0x00


	//----- nvinfo : EIATTR_KPARAM_INFO
	.align		4
.L_194:
        /*0028*/ 	.byte	0x04, 0x17
        /*002a*/ 	.short	(.L_196 - .L_195)
.L_195:
        /*002c*/ 	.word	0x00000000
        /*0030*/ 	.short	0x0002
        /*0032*/ 	.short	0x0010
        /*0034*/ 	.byte	0x00, 0xf0, 0x21, 0x00


	//----- nvinfo : EIATTR_KPARAM_INFO
	.align		4
.L_196:
        /*0038*/ 	.byte	0x04, 0x17
        /*003a*/ 	.short	(.L_198 - .L_197)
.L_197:
        /*003c*/ 	.word	0x00000000
        /*0040*/ 	.short	0x0001
        /*0042*/ 	.short	0x0008
        /*0044*/ 	.byte	0x00, 0xf0, 0x21, 0x00


	//----- nvinfo : EIATTR_KPARAM_INFO
	.align		4
.L_198:
        /*0048*/ 	.byte	0x04, 0x17
        /*004a*/ 	.short	(.L_200 - .L_199)
.L_199:
        /*004c*/ 	.word	0x00000000
        /*0050*/ 	.short	0x0000
        /*0052*/ 	.short	0x0000
        /*0054*/ 	.byte	0x00, 0xf5, 0x21, 0x00


	//----- nvinfo : EIATTR_SPARSE_MMA_MASK
	.align		4
.L_200:
        /*0058*/ 	.byte	0x03, 0x50
        /*005a*/ 	.short	0x0000


	//----- nvinfo : EIATTR_MAXREG_COUNT
	.align		4
        /*005c*/ 	.byte	0x03, 0x1b
        /*005e*/ 	.short	0x00ff


	//----- nvinfo : EIATTR_MERCURY_ISA_VERSION
	.align		4
        /*0060*/ 	.byte	0x03, 0x5f
        /*0062*/ 	.short	0x0101


	//----- nvinfo : EIATTR_VRC_CTA_INIT_COUNT
	.align		4
        /*0064*/ 	.byte	0x02, 0x4a
	.zero		1
	.zero		1


	//----- nvinfo : EIATTR_EXIT_INSTR_OFFSETS
	.align		4
        /*0068*/ 	.byte	0x04, 0x1c
        /*006a*/ 	.short	(.L_202 - .L_201)


	//   ....[0]....
.L_201:
        /*006c*/ 	.word	0x00000110


	//   ....[1]....
        /*0070*/ 	.word	0x00000ce0


	//----- nvinfo : EIATTR_CRS_STACK_SIZE
	.align		4
.L_202:
        /*0074*/ 	.byte	0x04, 0x1e
        /*0076*/ 	.short	(.L_204 - .L_203)
.L_203:
        /*0078*/ 	.word	0x00000000


	//----- nvinfo : EIATTR_CBANK_PARAM_SIZE
	.align		4
.L_204:
        /*007c*/ 	.byte	0x03, 0x19
        /*007e*/ 	.short	0x0020


	//----- nvinfo : EIATTR_PARAM_CBANK
	.align		4
        /*0080*/ 	.byte	0x04, 0x0a
        /*0082*/ 	.short	(.L_206 - .L_205)
	.align		4
.L_205:
        /*0084*/ 	.word	index@(.nv.constant0._Z20row_fft_stage_kernelP6float2mmif)
        /*0088*/ 	.short	0x0380
        /*008a*/ 	.short	0x0020


	//----- nvinfo : EIATTR_SW_WAR
	.align		4
.L_206:
        /*008c*/ 	.byte	0x04, 0x36
        /*008e*/ 	.short	(.L_208 - .L_207)
.L_207:
        /*0090*/ 	.word	0x00000008
.L_208:


//--------------------- .nv.info._Z16fft_stage_kernelP6float2mif --------------------------
	.section	.nv.info._Z16fft_stage_kernelP6float2mif,"",@"SHT_CUDA_INFO"
	.sectionflags	@""
	.align	4


	//----- nvinfo : EIATTR_CUDA_API_VERSION
	.align		4
        /*0000*/ 	.byte	0x04, 0x37
        /*0002*/ 	.short	(.L_210 - .L_209)
.L_209:
        /*0004*/ 	.word	0x00000082


	//----- nvinfo : EIATTR_KPARAM_INFO
	.align		4
.L_210:
        /*0008*/ 	.byte	0x04, 0x17
        /*000a*/ 	.short	(.L_212 - .L_211)
.L_211:
        /*000c*/ 	.word	0x00000000
        /*0010*/ 	.short	0x0003
        /*0012*/ 	.short	0x0014
        /*0014*/ 	.byte	0x00, 0xf0, 0x11, 0x00


	//----- nvinfo : EIATTR_KPARAM_INFO
	.align		4
.L_212:
        /*0018*/ 	.byte	0x04, 0x17
        /*001a*/ 	.short	(.L_214 - .L_213)
.L_213:
        /*001c*/ 	.word	0x00000000
        /*0020*/ 	.short	0x0002
        /*0022*/ 	.short	0x0010
        /*0024*/ 	.byte	0x00, 0xf0, 0x11, 0x00


	//----- nvinfo : EIATTR_KPARAM_INFO
	.align		4
.L_214:
        /*0028*/ 	.byte	0x04, 0x17
        /*002a*/ 	.short	(.L_216 - .L_215)
.L_215:
        /*002c*/ 	.word	0x00000000
        /*0030*/ 	.short	0x0001
        /*0032*/ 	.short	0x0008
        /*0034*/ 	.byte	0x00, 0xf0, 0x21, 0x00


	//----- nvinfo : EIATTR_KPARAM_INFO
	.align		4
.L_216:
        /*0038*/ 	.byte	0x04, 0x17
        /*003a*/ 	.short	(.L_218 - .L_217)
.L_217:
        /*003c*/ 	.word	0x00000000
        /*0040*/ 	.short	0x0000
        /*0042*/ 	.short	0x0000
        /*0044*/ 	.byte	0x00, 0xf5, 0x21, 0x00


	//----- nvinfo : EIATTR_SPARSE_MMA_MASK
	.align		4
.L_218:
        /*0048*/ 	.byte	0x03, 0x50
        /*004a*/ 	.short	0x0000


	//----- nvinfo : EIATTR_MAXREG_COUNT
	.align		4
        /*004c*/ 	.byte	0x03, 0x1b
        /*004e*/ 	.short	0x00ff


	//----- nvinfo : EIATTR_MERCURY_ISA_VERSION
	.align		4
        /*0050*/ 	.byte	0x03, 0x5f
        /*0052*/ 	.short	0x0101


	//----- nvinfo : EIATTR_VRC_CTA_INIT_COUNT
	.align		4
        /*0054*/ 	.byte	0x02, 0x4a
	.zero		1
	.zero		1


	//----- nvinfo : EIATTR_EXIT_INSTR_OFFSETS
	.align		4
        /*0058*/ 	.byte	0x04, 0x1c
        /*005a*/ 	.short	(.L_220 - .L_219)


	//   ....[0]....
.L_219:
        /*005c*/ 	.word	0x000000c0


	//   ....[1]....
        /*0060*/ 	.word	0x000009d0


	//----- nvinfo : EIATTR_CRS_STACK_SIZE
	.align		4
.L_220:
        /*0064*/ 	.byte	0x04, 0x1e
        /*0066*/ 	.short	(.L_222 - .L_221)
.L_221:
        /*0068*/ 	.word	0x00000000


	//----- nvinfo : EIATTR_CBANK_PARAM_SIZE
	.align		4
.L_222:
        /*006c*/ 	.byte	0x03, 0x19
        /*006e*/ 	.short	0x0018


	//----- nvinfo : EIATTR_PARAM_CBANK
	.align		4
        /*0070*/ 	.byte	0x04, 0x0a
        /*0072*/ 	.short	(.L_224 - .L_223)
	.align		4
.L_223:
        /*0074*/ 	.word	index@(.nv.constant0._Z16fft_stage_kernelP6float2mif)
        /*0078*/ 	.short	0x0380
        /*007a*/ 	.short	0x0018


	//----- nvinfo : EIATTR_SW_WAR
	.align		4
.L_224:
        /*007c*/ 	.byte	0x04, 0x36
        /*007e*/ 	.short	(.L_226 - .L_225)
.L_225:
        /*0080*/ 	.word	0x00000008
.L_226:


//--------------------- .nv.callgraph             --------------------------
	.section	.nv.callgraph,"",@"SHT_CUDA_CALLGRAPH"
	.align	4
	.sectionentsize	8
	.align		4
        /*0000*/ 	.word	0x00000000
	.align		4
        /*0004*/ 	.word	0xffffffff
	.align		4
        /*0008*/ 	.word	0x00000000
	.align		4
        /*000c*/ 	.word	0xfffffffe
	.align		4
        /*0010*/ 	.word	0x00000000
	.align		4
        /*0014*/ 	.word	0xfffffffd
	.align		4
        /*0018*/ 	.word	0x00000000
	.align		4
        /*001c*/ 	.word	0xfffffffc


//--------------------- .nv.constant4             --------------------------
	.section	.nv.constant4,"a",@progbits
	.align	8
	.align		8
.nv.constant4:
        /*0000*/ 	.dword	__cudart_i2opi_f


//--------------------- .text._Z23pointwise_mul_2d_kernelPK6float2S1_PS_m --------------------------
	.section	.text._Z23pointwise_mul_2d_kernelPK6float2S1_PS_m,"ax",@progbits
	.align	128
        .global         _Z23pointwise_mul_2d_kernelPK6float2S1_PS_m
        .type           _Z23pointwise_mul_2d_kernelPK6float2S1_PS_m,@function
        .size           _Z23pointwise_mul_2d_kernelPK6float2S1_PS_m,(.L_x_54 - _Z23pointwise_mul_2d_kernelPK6float2S1_PS_m)
        .other          _Z23pointwise_mul_2d_kernelPK6float2S1_PS_m,@"STO_CUDA_ENTRY STV_DEFAULT"
_Z23pointwise_mul_2d_kernelPK6float2S1_PS_m:
.text._Z23pointwise_mul_2d_kernelPK6float2S1_PS_m:
[----:B------:R-:W-:Y:S01]  /*0000*/  LDC R1, c[0x0][0x37c] ;  /* 0x0000df00ff017b82 */ /* 0x000fe20000000800 */
[----:B------:R-:W0:Y:S07]  /*0010*/  S2R R3, SR_TID.X ;  /* 0x0000000000037919 */ /* 0x000e2e0000002100 */
[----:B------:R-:W0:Y:S01]  /*0020*/  S2UR UR4, SR_CTAID.X ;  /* 0x00000000000479c3 */ /* 0x000e220000002500 */
[----:B------:R-:W1:Y:S07]  /*0030*/  LDCU.64 UR6, c[0x0][0x398] ;  /* 0x00007300ff0677ac */ /* 0x000e6e0008000a00 */
[----:B------:R-:W0:Y:S02]  /*0040*/  LDC R0, c[0x0][0x360] ;  /* 0x0000d800ff007b82 */ /* 0x000e240000000800 */
[----:B0-----:R-:W-:-:S05]  /*0050*/  IMAD R0, R0, UR4, R3 ;  /* 0x0000000400007c24 */ /* 0x001fca000f8e0203 */
[----:B-1----:R-:W-:-:S04]  /*0060*/  ISETP.GE.U32.AND P0, PT, R0, UR6, PT ;  /* 0x0000000600007c0c */ /* 0x002fc8000bf06070 */
[----:B------:R-:W-:-:S13]  /*0070*/  ISETP.GE.U32.AND.EX P0, PT, RZ, UR7, PT, P0 ;  /* 0x00000007ff007c0c */ /* 0x000fda000bf06100 */
[----:B------:R-:W-:Y:S05]  /*0080*/  @P0 EXIT ;  /* 0x000000000000094d */ /* 0x000fea0003800000 */
[----:B------:R-:W0:Y:S01]  /*0090*/  LDCU.128 UR8, c[0x0][0x380] ;  /* 0x00007000ff0877ac */ /* 0x000e220008000c00 */
[----:B------:R-:W-:Y:S01]  /*00a0*/  IMAD.SHL.U32 R6, R0, 0x8, RZ ;  /* 0x0000000800067824 */ /* 0x000fe200078e00ff */
[----:B------:R-:W-:Y:S01]  /*00b0*/  SHF.R.U32.HI R7, RZ, 0x1d, R0 ;  /* 0x0000001dff077819 */ /* 0x000fe20000011600 */
[----:B------:R-:W1:Y:S01]  /*00c0*/  LDCU.64 UR4, c[0x0][0x358] ;  /* 0x00006b00ff0477ac */ /* 0x000e620008000a00 */
[----:B------:R-:W2:Y:S02]  /*00d0*/  LDCU.64 UR6, c[0x0][0x390] ;  /* 0x00007200ff0677ac */ /* 0x000ea40008000a00 */
[C---:B0-----:R-:W-:Y:S02]  /*00e0*/  IADD3 R2, P0, PT, R6.reuse, UR8, RZ ;  /* 0x0000000806027c10 */ /* 0x041fe4000ff1e0ff */
[----:B------:R-:W-:Y:S02]  /*00f0*/  IADD3 R4, P1, PT, R6, UR10, RZ ;  /* 0x0000000a06047c10 */ /* 0x000fe4000ff3e0ff */
[----:B------:R-:W-:-:S02]  /*0100*/  IADD3.X R3, PT, PT, R7, UR9, RZ, P0, !PT ;  /* 0x0000000907037c10 */ /* 0x000fc400087fe4ff */
[----:B------:R-:W-:-:S04]  /*0110*/  IADD3.X R5, PT, PT, R7, UR11, RZ, P1, !PT ;  /* 0x0000000b07057c10 */ /* 0x000fc80008ffe4ff */
[----:B-1----:R-:W3:Y:S04]  /*0120*/  LDG.E.64 R2, desc[UR4][R2.64] ;  /* 0x0000000402027981 */ /* 0x002ee8000c1e1b00 */
[----:B------:R-:W3:Y:S01]  /*0130*/  LDG.E.64 R4, desc[UR4][R4.64] ;  /* 0x0000000404047981 */ /* 0x000ee2000c1e1b00 */
[----:B--2---:R-:W-:-:S04]  /*0140*/  IADD3 R6, P0, PT, R6, UR6, RZ ;  /* 0x0000000606067c10 */ /* 0x004fc8000ff1e0ff */
[----:B------:R-:W-:Y:S01]  /*0150*/  IADD3.X R7, PT, PT, R7, UR7, RZ, P0, !PT ;  /* 0x0000000707077c10 */ /* 0x000fe200087fe4ff */
[-C--:B---3--:R-:W-:Y:S01]  /*0160*/  FMUL R9, R3, R5.reuse ;  /* 0x0000000503097220 */ /* 0x088fe20000400000 */
[----:B------:R-:W-:-:S03]  /*0170*/  FMUL R0, R2, R5 ;  /* 0x0000000502007220 */ /* 0x000fc60000400000 */
[-C--:B------:R-:W-:Y:S01]  /*0180*/  FFMA R8, R2, R4.reuse, -R9 ;  /* 0x0000000402087223 */ /* 0x080fe20000000809 */
[----:B------:R-:W-:-:S05]  /*0190*/  FFMA R9, R3, R4, R0 ;  /* 0x0000000403097223 */ /* 0x000fca0000000000 */
[----:B------:R-:W-:Y:S01]  /*01a0*/  STG.E.64 desc[UR4][R6.64], R8 ;  /* 0x0000000806007986 */ /* 0x000fe2000c101b04 */
[----:B------:R-:W-:Y:S05]  /*01b0*/  EXIT ;  /* 0x000000000000794d */ /* 0x000fea0003800000 */
.L_x_0:
[----:B------:R-:W-:-:S00]  /*01c0*/  BRA `(.L_x_0) ;  /* 0xfffffffc00fc7947 */ /* 0x000fc0000383ffff */
[----:B------:R-:W-:-:S00]  /*01d0*/  NOP ;  /* 0x0000000000007918 */ /* 0x000fc00000000000 */
        /* <DEDUP_REMOVED lines=10> */
.L_x_54:


//--------------------- .text._Z20pointwise_mul_kernelPK6float2S1_PS_m --------------------------
	.section	.text._Z20pointwise_mul_kernelPK6float2S1_PS_m,"ax",@progbits
	.align	128
        .global         _Z20pointwise_mul_kernelPK6float2S1_PS_m
        .type           _Z20pointwise_mul_kernelPK6float2S1_PS_m,@function
        .size           _Z20pointwise_mul_kernelPK6float2S1_PS_m,(.L_x_55 - _Z20pointwise_mul_kernelPK6float2S1_PS_m)
        .other          _Z20pointwise_mul_kernelPK6float2S1_PS_m,@"STO_CUDA_ENTRY STV_DEFAULT"
_Z20pointwise_mul_kernelPK6float2S1_PS_m:
.text._Z20pointwise_mul_kernelPK6float2S1_PS_m:
        /* <DEDUP_REMOVED lines=28> */
.L_x_1:
        /* <DEDUP_REMOVED lines=12> */
.L_x_55:


//--------------------- .text._Z12scale_kernelP6float2mf --------------------------
	.section	.text._Z12scale_kernelP6float2mf,"ax",@progbits
	.align	128
        .global         _Z12scale_kernelP6float2mf
        .type           _Z12scale_kernelP6float2mf,@function
        .size           _Z12scale_kernelP6float2mf,(.L_x_56 - _Z12scale_kernelP6float2mf)
        .other          _Z12scale_kernelP6float2mf,@"STO_CUDA_ENTRY STV_DEFAULT"
_Z12scale_kernelP6float2mf:
.text._Z12scale_kernelP6float2mf:
        /* <DEDUP_REMOVED lines=9> */
[----:B------:R-:W0:Y:S01]  /*0090*/  LDCU.64 UR6, c[0x0][0x380] ;  /* 0x00007000ff0677ac */ /* 0x000e220008000a00 */
[----:B------:R-:W1:Y:S01]  /*00a0*/  LDCU.64 UR4, c[0x0][0x358] ;  /* 0x00006b00ff0477ac */ /* 0x000e620008000a00 */
[C---:B0-----:R-:W-:Y:S01]  /*00b0*/  LEA R2, P0, R0.reuse, UR6, 0x3 ;  /* 0x0000000600027c11 */ /* 0x041fe2000f8018ff */
[----:B------:R-:W0:Y:S03]  /*00c0*/  LDCU UR6, c[0x0][0x390] ;  /* 0x00007200ff0677ac */ /* 0x000e260008000800 */
[----:B------:R-:W-:-:S05]  /*00d0*/  LEA.HI.X R3, R0, UR7, RZ, 0x3, P0 ;  /* 0x0000000700037c11 */ /* 0x000fca00080f1cff */
[----:B-1----:R-:W0:Y:S02]  /*00e0*/  LDG.E.64 R4, desc[UR4][R2.64] ;  /* 0x0000000402047981 */ /* 0x002e24000c1e1b00 */
[----:B0-----:R-:W-:Y:S01]  /*00f0*/  FMUL R4, R4, UR6 ;  /* 0x0000000604047c20 */ /* 0x001fe20008400000 */
[----:B------:R-:W-:-:S05]  /*0100*/  FMUL R5, R5, UR6 ;  /* 0x0000000605057c20 */ /* 0x000fca0008400000 */
[----:B------:R-:W-:Y:S01]  /*0110*/  STG.E.64 desc[UR4][R2.64], R4 ;  /* 0x0000000402007986 */ /* 0x000fe2000c101b04 */
[----:B------:R-:W-:Y:S05]  /*0120*/  EXIT ;  /* 0x000000000000794d */ /* 0x000fea0003800000 */
.L_x_2:
        /* <DEDUP_REMOVED lines=13> */
.L_x_56:


//--------------------- .text._Z22col_bit_reverse_kernelPK6float2PS_mmi --------------------------
	.section	.text._Z22col_bit_reverse_kernelPK6float2PS_mmi,"ax",@progbits
	.align	128
        .global         _Z22col_bit_reverse_kernelPK6float2PS_mmi
        .type           _Z22col_bit_reverse_kernelPK6float2PS_mmi,@function
        .size           _Z22col_bit_reverse_kernelPK6float2PS_mmi,(.L_x_47 - _Z22col_bit_reverse_kernelPK6float2PS_mmi)
        .other          _Z22col_bit_reverse_kernelPK6float2PS_mmi,@"STO_CUDA_ENTRY STV_DEFAULT"
_Z22col_bit_reverse_kernelPK6float2PS_mmi:
.text._Z22col_bit_reverse_kernelPK6float2PS_mmi:
[----:B------:R-:W-:Y:S01]  /*0000*/  LDC R1, c[0x0][0x37c] ;  /* 0x0000df00ff017b82 */ /* 0x000fe20000000800 */
[----:B------:R-:W0:Y:S01]  /*0010*/  S2R R3, SR_TID.X ;  /* 0x0000000000037919 */ /* 0x000e220000002100 */
[----:B------:R-:W1:Y:S06]  /*0020*/  LDCU.128 UR8, c[0x0][0x390] ;  /* 0x00007200ff0877ac */ /* 0x000e6c0008000c00 */
[----:B------:R-:W0:Y:S08]  /*0030*/  S2UR UR7, SR_CTAID.X ;  /* 0x00000000000779c3 */ /* 0x000e300000002500 */
[----:B------:R-:W0:Y:S01]  /*0040*/  LDC R2, c[0x0][0x360] ;  /* 0x0000d800ff027b82 */ /* 0x000e220000000800 */
[----:B-1----:R-:W-:-:S02]  /*0050*/  UIMAD UR6, UR11, UR8, URZ ;  /* 0x000000080b0672a4 */ /* 0x002fc4000f8e02ff */
[----:B------:R-:W-:Y:S02]  /*0060*/  UIMAD.WIDE.U32 UR4, UR10, UR8, URZ ;  /* 0x000000080a0472a5 */ /* 0x000fe4000f8e00ff */
[----:B------:R-:W-:-:S04]  /*0070*/  UIMAD UR6, UR10, UR9, UR6 ;  /* 0x000000090a0672a4 */ /* 0x000fc8000f8e0206 */
[----:B------:R-:W-:-:S06]  /*0080*/  UIADD3 UR5, UPT, UPT, UR5, UR6, URZ ;  /* 0x0000000605057290 */ /* 0x000fcc000fffe0ff */
[----:B------:R-:W-:Y:S02]  /*0090*/  IMAD.U32 R0, RZ, RZ, UR5 ;  /* 0x00000005ff007e24 */ /* 0x000fe4000f8e00ff */
[----:B0-----:R-:W-:-:S05]  /*00a0*/  IMAD R2, R2, UR7, R3 ;  /* 0x0000000702027c24 */ /* 0x001fca000f8e0203 */
[----:B------:R-:W-:-:S04]  /*00b0*/  ISETP.LT.U32.AND P0, PT, R2, UR4, PT ;  /* 0x0000000402007c0c */ /* 0x000fc8000bf01070 */
[----:B------:R-:W-:-:S13]  /*00c0*/  ISETP.GT.U32.AND.EX P0, PT, R0, RZ, PT, P0 ;  /* 0x000000ff0000720c */ /* 0x000fda0003f04100 */
[----:B------:R-:W-:Y:S05]  /*00d0*/  @!P0 EXIT ;  /* 0x000000000000894d */ /* 0x000fea0003800000 */
[----:B------:R-:W-:Y:S01]  /*00e0*/  UISETP.NE.U32.AND UP0, UPT, UR11, URZ, UPT ;  /* 0x000000ff0b00728c */ /* 0x000fe2000bf05070 */
[----:B------:R-:W0:Y:S08]  /*00f0*/  LDCU.64 UR6, c[0x0][0x358] ;  /* 0x00006b00ff0677ac */ /* 0x000e300008000a00 */
[----:B------:R-:W-:Y:S05]  /*0100*/  BRA.U UP0, `(.L_x_3) ;  /* 0x00000001005c7547 */ /* 0x000fea000b800000 */
[----:B------:R-:W1:Y:S01]  /*0110*/  I2F.U32.RP R0, UR10 ;  /* 0x0000000a00007d06 */ /* 0x000e620008209000 */
[----:B------:R-:W-:Y:S01]  /*0120*/  ISETP.NE.U32.AND P2, PT, RZ, UR10, PT ;  /* 0x0000000aff007c0c */ /* 0x000fe2000bf45070 */
[----:B------:R-:W-:-:S06]  /*0130*/  IMAD.MOV.U32 R9, RZ, RZ, RZ ;  /* 0x000000ffff097224 */ /* 0x000fcc00078e00ff */
[----:B-1----:R-:W1:Y:S02]  /*0140*/  MUFU.RCP R0, R0 ;  /* 0x0000000000007308 */ /* 0x002e640000001000 */
[----:B-1----:R-:W-:-:S06]  /*0150*/  VIADD R4, R0, 0xffffffe ;  /* 0x0ffffffe00047836 */ /* 0x002fcc0000000000 */
[----:B------:R1:W2:Y:S02]  /*0160*/  F2I.FTZ.U32.TRUNC.NTZ R5, R4 ;  /* 0x0000000400057305 */ /* 0x0002a4000021f000 */
[----:B-1----:R-:W-:Y:S01]  /*0170*/  IMAD.MOV.U32 R4, RZ, RZ, RZ ;  /* 0x000000ffff047224 */ /* 0x002fe200078e00ff */
[----:B--2---:R-:W-:-:S05]  /*0180*/  IADD3 R7, PT, PT, RZ, -R5, RZ ;  /* 0x80000005ff077210 */ /* 0x004fca0007ffe0ff */
[----:B------:R-:W-:-:S04]  /*0190*/  IMAD R7, R7, UR10, RZ ;  /* 0x0000000a07077c24 */ /* 0x000fc8000f8e02ff */
[----:B------:R-:W-:-:S06]  /*01a0*/  IMAD.HI.U32 R5, R5, R7, R4 ;  /* 0x0000000705057227 */ /* 0x000fcc00078e0004 */
[----:B------:R-:W-:-:S04]  /*01b0*/  IMAD.HI.U32 R5, R5, R2, RZ ;  /* 0x0000000205057227 */ /* 0x000fc800078e00ff */
[----:B------:R-:W-:-:S04]  /*01c0*/  IMAD.MOV R7, RZ, RZ, -R5 ;  /* 0x000000ffff077224 */ /* 0x000fc800078e0a05 */
[----:B------:R-:W-:-:S05]  /*01d0*/  IMAD R6, R7, UR10, R2 ;  /* 0x0000000a07067c24 */ /* 0x000fca000f8e0202 */
[----:B------:R-:W-:-:S13]  /*01e0*/  ISETP.GE.U32.AND P0, PT, R6, UR10, PT ;  /* 0x0000000a06007c0c */ /* 0x000fda000bf06070 */
[----:B------:R-:W-:Y:S01]  /*01f0*/  @P0 IADD3 R6, PT, PT, R6, -UR10, RZ ;  /* 0x8000000a06060c10 */ /* 0x000fe2000fffe0ff */
[----:B------:R-:W-:-:S03]  /*0200*/  @P0 VIADD R5, R5, 0x1 ;  /* 0x0000000105050836 */ /* 0x000fc60000000000 */
[----:B------:R-:W-:-:S13]  /*0210*/  ISETP.GE.U32.AND P1, PT, R6, UR10, PT ;  /* 0x0000000a06007c0c */ /* 0x000fda000bf26070 */
[----:B------:R-:W-:Y:S01]  /*0220*/  @P1 VIADD R5, R5, 0x1 ;  /* 0x0000000105051836 */ /* 0x000fe20000000000 */
[----:B------:R-:W-:-:S04]  /*0230*/  @!P2 LOP3.LUT R5, RZ, UR10, RZ, 0x33, !PT ;  /* 0x0000000aff05ac12 */ /* 0x000fc8000f8e33ff */
[----:B------:R-:W-:Y:S02]  /*0240*/  IADD3 R7, PT, PT, -R5, RZ, RZ ;  /* 0x000000ff05077210 */ /* 0x000fe40007ffe1ff */
[----:B------:R-:W-:-:S03]  /*0250*/  MOV R0, R5 ;  /* 0x0000000500007202 */ /* 0x000fc60000000f00 */
[----:B------:R-:W-:Y:S01]  /*0260*/  IMAD R6, R7, UR10, R2 ;  /* 0x0000000a07067c24 */ /* 0x000fe2000f8e0202 */
[----:B------:R-:W-:Y:S06]  /*0270*/  BRA `(.L_x_4) ;  /* 0x0000000000307947 */ /* 0x000fec0003800000 */
.L_x_3:
[----:B------:R-:W-:-:S07]  /*0280*/  MOV R0, 0x2a0 ;  /* 0x000002a000007802 */ /* 0x000fce0000000f00 */
[----:B0-----:R-:W-:Y:S05]  /*0290*/  CALL.REL.NOINC `($__internal_0_$__cuda_sm20_div_u64) ;  /* 0x0000000000687944 */ /* 0x001fea0003c00000 */
[----:B------:R-:W0:Y:S01]  /*02a0*/  LDCU.64 UR10, c[0x0][0x398] ;  /* 0x00007300ff0a77ac */ /* 0x000e220008000a00 */
[----:B------:R-:W-:Y:S01]  /*02b0*/  IADD3 R9, P0, PT, RZ, -R6, RZ ;  /* 0x80000006ff097210 */ /* 0x000fe20007f1e0ff */
[----:B------:R-:W-:-:S04]  /*02c0*/  HFMA2 R3, -RZ, RZ, 0, 0 ;  /* 0x00000000ff037431 */ /* 0x000fc800000001ff */
[----:B------:R-:W-:-:S04]  /*02d0*/  IMAD.X R0, RZ, RZ, ~R7, P0 ;  /* 0x000000ffff007224 */ /* 0x000fc800000e0e07 */
[----:B0-----:R-:W-:Y:S02]  /*02e0*/  IMAD R0, R0, UR10, RZ ;  /* 0x0000000a00007c24 */ /* 0x001fe4000f8e02ff */
[----:B------:R-:W-:-:S04]  /*02f0*/  IMAD.WIDE.U32 R4, R9, UR10, R2 ;  /* 0x0000000a09047c25 */ /* 0x000fc8000f8e0002 */
[----:B------:R-:W-:Y:S02]  /*0300*/  IMAD R9, R9, UR11, R0 ;  /* 0x0000000b09097c24 */ /* 0x000fe4000f8e0200 */
[----:B------:R-:W-:Y:S01]  /*0310*/  IMAD.MOV.U32 R0, RZ, RZ, R6 ;  /* 0x000000ffff007224 */ /* 0x000fe200078e0006 */
[----:B------:R-:W-:Y:S01]  /*0320*/  MOV R6, R4 ;  /* 0x0000000400067202 */ /* 0x000fe20000000f00 */
[----:B------:R-:W-:-:S07]  /*0330*/  IMAD.IADD R9, R5, 0x1, R9 ;  /* 0x0000000105097824 */ /* 0x000fce00078e0209 */
.L_x_4:
[----:B------:R-:W1:Y:S01]  /*0340*/  LDCU.128 UR12, c[0x0][0x380] ;  /* 0x00007000ff0c77ac */ /* 0x000e620008000c00 */
[----:B------:R-:W2:Y:S01]  /*0350*/  LDCU UR4, c[0x0][0x3a0] ;  /* 0x00007400ff0477ac */ /* 0x000ea20008000800 */
[----:B-1----:R-:W-:-:S04]  /*0360*/  LEA R4, P0, R2, UR12, 0x3 ;  /* 0x0000000c02047c11 */ /* 0x002fc8000f8018ff */
[----:B------:R-:W-:-:S06]  /*0370*/  LEA.HI.X R5, R2, UR13, RZ, 0x3, P0 ;  /* 0x0000000d02057c11 */ /* 0x000fcc00080f1cff */
[----:B0-----:R-:W3:Y:S01]  /*0380*/  LDG.E.64 R4, desc[UR6][R4.64] ;  /* 0x0000000604047981 */ /* 0x001ee2000c1e1b00 */
[----:B------:R-:W0:Y:S01]  /*0390*/  BREV R0, R0 ;  /* 0x0000000000007301 */ /* 0x000e220000000000 */
[----:B--2---:R-:W-:Y:S01]  /*03a0*/  UIADD3 UR4, UPT, UPT, -UR4, 0x20, URZ ;  /* 0x0000002004047890 */ /* 0x004fe2000fffe1ff */
[----:B------:R-:W-:Y:S01]  /*03b0*/  MOV R2, R6 ;  /* 0x0000000600027202 */ /* 0x000fe20000000f00 */
[----:B------:R-:W-:-:S04]  /*03c0*/  IMAD.MOV.U32 R3, RZ, RZ, R9 ;  /* 0x000000ffff037224 */ /* 0x000fc800078e0009 */
[----:B0-----:R-:W-:-:S05]  /*03d0*/  SHF.R.U32.HI R7, RZ, UR4, R0 ;  /* 0x00000004ff077c19 */ /* 0x001fca0008011600 */
[----:B------:R-:W-:-:S04]  /*03e0*/  IMAD.WIDE.U32 R2, R7, UR10, R2 ;  /* 0x0000000a07027c25 */ /* 0x000fc8000f8e0002 */
[----:B------:R-:W-:Y:S01]  /*03f0*/  IMAD R7, R7, UR11, R3 ;  /* 0x0000000b07077c24 */ /* 0x000fe2000f8e0203 */
[----:B------:R-:W-:-:S04]  /*0400*/  LEA R6, P0, R2, UR14, 0x3 ;  /* 0x0000000e02067c11 */ /* 0x000fc8000f8018ff */
[----:B------:R-:W-:-:S05]  /*0410*/  LEA.HI.X R7, R2, UR15, R7, 0x3, P0 ;  /* 0x0000000f02077c11 */ /* 0x000fca00080f1c07 */
[----:B---3--:R-:W-:Y:S01]  /*0420*/  STG.E.64 desc[UR6][R6.64], R4 ;  /* 0x0000000406007986 */ /* 0x008fe2000c101b06 */
[----:B------:R-:W-:Y:S05]  /*0430*/  EXIT ;  /* 0x000000000000794d */ /* 0x000fea0003800000 */
        .weak           $__internal_0_$__cuda_sm20_div_u64
        .type           $__internal_0_$__cuda_sm20_div_u64,@function
        .size           $__internal_0_$__cuda_sm20_div_u64,(.L_x_47 - $__internal_0_$__cuda_sm20_div_u64)
$__internal_0_$__cuda_sm20_div_u64:
[----:B------:R-:W0:Y:S01]  /*0440*/  LDCU.64 UR4, c[0x0][0x398] ;  /* 0x00007300ff0477ac */ /* 0x000e220008000a00 */
[----:B------:R-:W1:Y:S01]  /*0450*/  LDC.64 R4, c[0x0][0x398] ;  /* 0x0000e600ff047b82 */ /* 0x000e620000000a00 */
[----:B0-----:R-:W0:Y:S08]  /*0460*/  I2F.U64.RP R10, UR4 ;  /* 0x00000004000a7d12 */ /* 0x001e300008309000 */
[----:B0-----:R-:W0:Y:S02]  /*0470*/  MUFU.RCP R10, R10 ;  /* 0x0000000a000a7308 */ /* 0x001e240000001000 */
[----:B0-----:R-:W-:-:S06]  /*0480*/  IADD3 R6, PT, PT, R10, 0x1ffffffe, RZ ;  /* 0x1ffffffe0a067810 */ /* 0x001fcc0007ffe0ff */
[----:B------:R-:W1:Y:S02]  /*0490*/  F2I.U64.TRUNC R6, R6 ;  /* 0x0000000600067311 */ /* 0x000e64000020d800 */
[----:B-1----:R-:W-:-:S04]  /*04a0*/  IMAD.WIDE.U32 R8, R6, R4, RZ ;  /* 0x0000000406087225 */ /* 0x002fc800078e00ff */
[----:B------:R-:W-:Y:S01]  /*04b0*/  IMAD R9, R6, R5, R9 ;  /* 0x0000000506097224 */ /* 0x000fe200078e0209 */
[----:B------:R-:W-:-:S03]  /*04c0*/  IADD3 R11, P0, PT, RZ, -R8, RZ ;  /* 0x80000008ff0b7210 */ /* 0x000fc60007f1e0ff */
[----:B------:R-:W-:Y:S02]  /*04d0*/  IMAD R9, R7, R4, R9 ;  /* 0x0000000407097224 */ /* 0x000fe400078e0209 */
[----:B------:R-:W-:-:S04]  /*04e0*/  IMAD.HI.U32 R8, R6, R11, RZ ;  /* 0x0000000b06087227 */ /* 0x000fc800078e00ff */
[----:B------:R-:W-:Y:S01]  /*04f0*/  IMAD.X R13, RZ, RZ, ~R9, P0 ;  /* 0x000000ffff0d7224 */ /* 0x000fe200000e0e09 */
[----:B------:R-:W-:-:S03]  /*0500*/  MOV R9, R6 ;  /* 0x0000000600097202 */ /* 0x000fc60000000f00 */
[-C--:B------:R-:W-:Y:S02]  /*0510*/  IMAD R15, R7, R13.reuse, RZ ;  /* 0x0000000d070f7224 */ /* 0x080fe400078e02ff */
[----:B------:R-:W-:-:S04]  /*0520*/  IMAD.WIDE.U32 R8, P0, R6, R13, R8 ;  /* 0x0000000d06087225 */ /* 0x000fc80007800008 */
[----:B------:R-:W-:-:S04]  /*0530*/  IMAD.HI.U32 R13, R7, R13, RZ ;  /* 0x0000000d070d7227 */ /* 0x000fc800078e00ff */
[----:B------:R-:W-:-:S05]  /*0540*/  IMAD.HI.U32 R8, P1, R7, R11, R8 ;  /* 0x0000000b07087227 */ /* 0x000fca0007820008 */
[----:B------:R-:W-:Y:S01]  /*0550*/  IADD3 R9, P2, PT, R15, R8, RZ ;  /* 0x000000080f097210 */ /* 0x000fe20007f5e0ff */
[----:B------:R-:W-:-:S04]  /*0560*/  IMAD.X R8, R13, 0x1, R7, P0 ;  /* 0x000000010d087824 */ /* 0x000fc800000e0607 */
[----:B------:R-:W-:Y:S01]  /*0570*/  IMAD.WIDE.U32 R6, R9, R4, RZ ;  /* 0x0000000409067225 */ /* 0x000fe200078e00ff */
[----:B------:R-:W-:-:S03]  /*0580*/  IADD3.X R11, PT, PT, RZ, RZ, R8, P2, P1 ;  /* 0x000000ffff0b7210 */ /* 0x000fc600017e2408 */
[----:B------:R-:W-:Y:S01]  /*0590*/  IMAD R7, R9, R5, R7 ;  /* 0x0000000509077224 */ /* 0x000fe200078e0207 */
[----:B------:R-:W-:-:S03]  /*05a0*/  IADD3 R13, P0, PT, RZ, -R6, RZ ;  /* 0x80000006ff0d7210 */ /* 0x000fc60007f1e0ff */
[----:B------:R-:W-:Y:S02]  /*05b0*/  IMAD R7, R11, R4, R7 ;  /* 0x000000040b077224 */ /* 0x000fe400078e0207 */
[----:B------:R-:W-:-:S03]  /*05c0*/  IMAD.HI.U32 R8, R9, R13, RZ ;  /* 0x0000000d09087227 */ /* 0x000fc600078e00ff */
[----:B------:R-:W-:Y:S01]  /*05d0*/  IADD3.X R6, PT, PT, RZ, ~R7, RZ, P0, !PT ;  /* 0x80000007ff067210 */ /* 0x000fe200007fe4ff */
[----:B------:R-:W-:-:S04]  /*05e0*/  HFMA2 R7, -RZ, RZ, 0, 0 ;  /* 0x00000000ff077431 */ /* 0x000fc800000001ff */
[----:B------:R-:W-:-:S04]  /*05f0*/  IMAD.WIDE.U32 R8, P0, R9, R6, R8 ;  /* 0x0000000609087225 */ /* 0x000fc80007800008 */
[C---:B------:R-:W-:Y:S02]  /*0600*/  IMAD R10, R11.reuse, R6, RZ ;  /* 0x000000060b0a7224 */ /* 0x040fe400078e02ff */
[----:B------:R-:W-:-:S04]  /*0610*/  IMAD.HI.U32 R9, P1, R11, R13, R8 ;  /* 0x0000000d0b097227 */ /* 0x000fc80007820008 */
[----:B------:R-:W-:Y:S01]  /*0620*/  IMAD.HI.U32 R8, R11, R6, RZ ;  /* 0x000000060b087227 */ /* 0x000fe200078e00ff */
[----:B------:R-:W-:-:S03]  /*0630*/  IADD3 R9, P2, PT, R10, R9, RZ ;  /* 0x000000090a097210 */ /* 0x000fc60007f5e0ff */
[----:B------:R-:W-:Y:S02]  /*0640*/  IMAD.X R11, R8, 0x1, R11, P0 ;  /* 0x00000001080b7824 */ /* 0x000fe400000e060b */
[----:B------:R-:W-:-:S03]  /*0650*/  IMAD.HI.U32 R6, R9, R2, RZ ;  /* 0x0000000209067227 */ /* 0x000fc600078e00ff */
[----:B------:R-:W-:Y:S01]  /*0660*/  IADD3.X R11, PT, PT, RZ, RZ, R11, P2, P1 ;  /* 0x000000ffff0b7210 */ /* 0x000fe200017e240b */
[----:B------:R-:W-:-:S04]  /*0670*/  IMAD.WIDE.U32 R6, RZ, R9, R6 ;  /* 0x00000009ff067225 */ /* 0x000fc800078e0006 */
[----:B------:R-:W-:-:S04]  /*0680*/  IMAD.HI.U32 R6, P0, R11, R2, R6 ;  /* 0x000000020b067227 */ /* 0x000fc80007800006 */
[----:B------:R-:W-:Y:S01]  /*0690*/  IMAD.X R8, RZ, RZ, RZ, P0 ;  /* 0x000000ffff087224 */ /* 0x000fe200000e06ff */
[----:B------:R-:W-:-:S04]  /*06a0*/  IADD3 R9, P1, PT, RZ, R6, RZ ;  /* 0x00000006ff097210 */ /* 0x000fc80007f3e0ff */
[----:B------:R-:W-:Y:S01]  /*06b0*/  IADD3.X R11, PT, PT, RZ, R8, RZ, P1, !PT ;  /* 0x00000008ff0b7210 */ /* 0x000fe20000ffe4ff */
[----:B------:R-:W-:-:S04]  /*06c0*/  IMAD.WIDE.U32 R6, R9, R4, RZ ;  /* 0x0000000409067225 */ /* 0x000fc800078e00ff */
[----:B------:R-:W-:Y:S01]  /*06d0*/  IMAD R7, R9, R5, R7 ;  /* 0x0000000509077224 */ /* 0x000fe200078e0207 */
[----:B------:R-:W-:-:S03]  /*06e0*/  IADD3 R13, P1, PT, -R6, R2, RZ ;  /* 0x00000002060d7210 */ /* 0x000fc60007f3e1ff */
[-C--:B------:R-:W-:Y:S01]  /*06f0*/  IMAD R7, R11, R4.reuse, R7 ;  /* 0x000000040b077224 */ /* 0x080fe200078e0207 */
[----:B------:R-:W-:-:S03]  /*0700*/  ISETP.GE.U32.AND P0, PT, R13, R4, PT ;  /* 0x000000040d00720c */ /* 0x000fc60003f06070 */
[----:B------:R-:W-:Y:S01]  /*0710*/  IMAD.X R12, RZ, RZ, ~R7, P1 ;  /* 0x000000ffff0c7224 */ /* 0x000fe200008e0e07 */
[----:B------:R-:W-:Y:S02]  /*0720*/  IADD3 R6, P1, PT, R9, 0x1, RZ ;  /* 0x0000000109067810 */ /* 0x000fe40007f3e0ff */
[----:B------:R-:W-:Y:S02]  /*0730*/  IADD3 R7, P2, PT, R13, -R4, RZ ;  /* 0x800000040d077210 */ /* 0x000fe40007f5e0ff */
[CC--:B------:R-:W-:Y:S01]  /*0740*/  ISETP.GE.U32.AND.EX P0, PT, R12.reuse, R5.reuse, PT, P0 ;  /* 0x000000050c00720c */ /* 0x0c0fe20003f06100 */
[----:B------:R-:W-:Y:S01]  /*0750*/  IMAD.X R8, RZ, RZ, R11, P1 ;  /* 0x000000ffff087224 */ /* 0x000fe200008e060b */
[----:B------:R-:W-:Y:S02]  /*0760*/  IADD3.X R10, PT, PT, R12, ~R5, RZ, P2, !PT ;  /* 0x800000050c0a7210 */ /* 0x000fe400017fe4ff */
[----:B------:R-:W-:Y:S02]  /*0770*/  SEL R7, R7, R13, P0 ;  /* 0x0000000d07077207 */ /* 0x000fe40000000000 */
[----:B------:R-:W-:-:S02]  /*0780*/  SEL R9, R6, R9, P0 ;  /* 0x0000000906097207 */ /* 0x000fc40000000000 */
[----:B------:R-:W-:Y:S02]  /*0790*/  SEL R10, R10, R12, P0 ;  /* 0x0000000c0a0a7207 */ /* 0x000fe40000000000 */
[----:B------:R-:W-:Y:S02]  /*07a0*/  SEL R8, R8, R11, P0 ;  /* 0x0000000b08087207 */ /* 0x000fe40000000000 */
[----:B------:R-:W-:Y:S02]  /*07b0*/  ISETP.GE.U32.AND P0, PT, R7, R4, PT ;  /* 0x000000040700720c */ /* 0x000fe40003f06070 */
[----:B------:R-:W-:Y:S02]  /*07c0*/  IADD3 R6, P2, PT, R9, 0x1, RZ ;  /* 0x0000000109067810 */ /* 0x000fe40007f5e0ff */
[----:B------:R-:W-:Y:S01]  /*07d0*/  ISETP.NE.U32.AND P1, PT, R4, RZ, PT ;  /* 0x000000ff0400720c */ /* 0x000fe20003f25070 */
[----:B------:R-:W-:Y:S01]  /*07e0*/  IMAD.MOV.U32 R4, RZ, RZ, R0 ;  /* 0x000000ffff047224 */ /* 0x000fe200078e0000 */
[----:B------:R-:W-:-:S02]  /*07f0*/  ISETP.GE.U32.AND.EX P0, PT, R10, R5, PT, P0 ;  /* 0x000000050a00720c */ /* 0x000fc40003f06100 */
[-C--:B------:R-:W-:Y:S02]  /*0800*/  IADD3.X R7, PT, PT, RZ, R8.reuse, RZ, P2, !PT ;  /* 0x00000008ff077210 */ /* 0x080fe400017fe4ff */
[----:B------:R-:W-:Y:S02]  /*0810*/  ISETP.NE.AND.EX P1, PT, R5, RZ, PT, P1 ;  /* 0x000000ff0500720c */ /* 0x000fe40003f25310 */
[----:B------:R-:W-:Y:S02]  /*0820*/  MOV R5, 0x0 ;  /* 0x0000000000057802 */ /* 0x000fe40000000f00 */
[----:B------:R-:W-:Y:S02]  /*0830*/  SEL R6, R6, R9, P0 ;  /* 0x0000000906067207 */ /* 0x000fe40000000000 */
[----:B------:R-:W-:Y:S02]  /*0840*/  SEL R7, R7, R8, P0 ;  /* 0x0000000807077207 */ /* 0x000fe40000000000 */
[----:B------:R-:W-:-:S02]  /*0850*/  SEL R6, R6, 0xffffffff, P1 ;  /* 0xffffffff06067807 */ /* 0x000fc40000800000 */
[----:B------:R-:W-:Y:S01]  /*0860*/  SEL R7, R7, 0xffffffff, P1 ;  /* 0xffffffff07077807 */ /* 0x000fe20000800000 */
[----:B------:R-:W-:Y:S06]  /*0870*/  RET.REL.NODEC R4 `(_Z22col_bit_reverse_kernelPK6float2PS_mmi) ;  /* 0xfffffff404e07950 */ /* 0x000fec0003c3ffff */
.L_x_5:
        /* <DEDUP_REMOVED lines=16> */
.L_x_47:


//--------------------- .text._Z22row_bit_reverse_kernelPK6float2PS_mmi --------------------------
	.section	.text._Z22row_bit_reverse_kernelPK6float2PS_mmi,"ax",@progbits
	.align	128
        .global         _Z22row_bit_reverse_kernelPK6float2PS_mmi
        .type           _Z22row_bit_reverse_kernelPK6float2PS_mmi,@function
        .size           _Z22row_bit_reverse_kernelPK6float2PS_mmi,(.L_x_48 - _Z22row_bit_reverse_kernelPK6float2PS_mmi)
        .other          _Z22row_bit_reverse_kernelPK6float2PS_mmi,@"STO_CUDA_ENTRY STV_DEFAULT"
_Z22row_bit_reverse_kernelPK6float2PS_mmi:
.text._Z22row_bit_reverse_kernelPK6float2PS_mmi:
        /* <DEDUP_REMOVED lines=18> */
[----:B------:R-:W-:-:S07]  /*0120*/  ISETP.NE.U32.AND P1, PT, RZ, UR10, PT ;  /* 0x0000000aff007c0c */ /* 0x000fce000bf25070 */
        /* <DEDUP_REMOVED lines=9> */
[----:B------:R-:W-:Y:S02]  /*01c0*/  IMAD R5, R3, UR10, R0 ;  /* 0x0000000a03057c24 */ /* 0x000fe4000f8e0200 */
[----:B------:R-:W-:-:S03]  /*01d0*/  HFMA2 R3, -RZ, RZ, 0, 0 ;  /* 0x00000000ff037431 */ /* 0x000fc600000001ff */
[----:B------:R-:W-:-:S13]  /*01e0*/  ISETP.GE.U32.AND P0, PT, R5, UR10, PT ;  /* 0x0000000a05007c0c */ /* 0x000fda000bf06070 */
[----:B------:R-:W-:-:S04]  /*01f0*/  @P0 IADD3 R5, PT, PT, R5, -UR10, RZ ;  /* 0x8000000a05050c10 */ /* 0x000fc8000fffe0ff */
[----:B------:R-:W-:-:S13]  /*0200*/  ISETP.GE.U32.AND P0, PT, R5, UR10, PT ;  /* 0x0000000a05007c0c */ /* 0x000fda000bf06070 */
[----:B------:R-:W-:Y:S01]  /*0210*/  @P0 VIADD R5, R5, -UR10 ;  /* 0x8000000a05050c36 */ /* 0x000fe20008000000 */
[----:B------:R-:W-:-:S05]  /*0220*/  @!P1 LOP3.LUT R5, RZ, UR10, RZ, 0x33, !PT ;  /* 0x0000000aff059c12 */ /* 0x000fca000f8e33ff */
[----:B------:R-:W-:Y:S01]  /*0230*/  IMAD.MOV.U32 R2, RZ, RZ, R5 ;  /* 0x000000ffff027224 */ /* 0x000fe200078e0005 */
[----:B------:R-:W-:Y:S06]  /*0240*/  BRA `(.L_x_7) ;  /* 0x0000000000087947 */ /* 0x000fec0003800000 */
.L_x_6:
[----:B------:R-:W-:-:S07]  /*0250*/  MOV R4, 0x270 ;  /* 0x0000027000047802 */ /* 0x000fce0000000f00 */
[----:B0-----:R-:W-:Y:S05]  /*0260*/  CALL.REL.NOINC `($__internal_1_$__cuda_sm20_rem_u64) ;  /* 0x0000000000387944 */ /* 0x001fea0003c00000 */
.L_x_7:
[----:B------:R-:W1:Y:S01]  /*0270*/  LDCU.128 UR8, c[0x0][0x380] ;  /* 0x00007000ff0877ac */ /* 0x000e620008000c00 */
[----:B------:R-:W2:Y:S01]  /*0280*/  LDCU UR4, c[0x0][0x3a0] ;  /* 0x00007400ff0477ac */ /* 0x000ea20008000800 */
[----:B-1----:R-:W-:-:S04]  /*0290*/  LEA R4, P0, R0, UR8, 0x3 ;  /* 0x0000000800047c11 */ /* 0x002fc8000f8018ff */
[----:B------:R-:W-:-:S06]  /*02a0*/  LEA.HI.X R5, R0, UR9, RZ, 0x3, P0 ;  /* 0x0000000900057c11 */ /* 0x000fcc00080f1cff */
[----:B0-----:R-:W3:Y:S01]  /*02b0*/  LDG.E.64 R4, desc[UR6][R4.64] ;  /* 0x0000000604047981 */ /* 0x001ee2000c1e1b00 */
[----:B------:R-:W0:Y:S01]  /*02c0*/  BREV R6, R2 ;  /* 0x0000000200067301 */ /* 0x000e220000000000 */
[----:B--2---:R-:W-:-:S06]  /*02d0*/  UIADD3 UR4, UPT, UPT, -UR4, 0x20, URZ ;  /* 0x0000002004047890 */ /* 0x004fcc000fffe1ff */
[----:B0-----:R-:W-:-:S04]  /*02e0*/  SHF.R.U32.HI R7, RZ, UR4, R6 ;  /* 0x00000004ff077c19 */ /* 0x001fc80008011606 */
[----:B------:R-:W-:-:S04]  /*02f0*/  IADD3 R7, P0, P1, R7, R0, -R2 ;  /* 0x0000000007077210 */ /* 0x000fc8000791e802 */
[----:B------:R-:W-:Y:S02]  /*0300*/  IADD3.X R0, PT, PT, RZ, RZ, ~R3, P0, P1 ;  /* 0x000000ffff007210 */ /* 0x000fe400007e2c03 */
[----:B------:R-:W-:-:S04]  /*0310*/  LEA R6, P0, R7, UR10, 0x3 ;  /* 0x0000000a07067c11 */ /* 0x000fc8000f8018ff */
[----:B------:R-:W-:-:S05]  /*0320*/  LEA.HI.X R7, R7, UR11, R0, 0x3, P0 ;  /* 0x0000000b07077c11 */ /* 0x000fca00080f1c00 */
[----:B---3--:R-:W-:Y:S01]  /*0330*/  STG.E.64 desc[UR6][R6.64], R4 ;  /* 0x0000000406007986 */ /* 0x008fe2000c101b06 */
[----:B------:R-:W-:Y:S05]  /*0340*/  EXIT ;  /* 0x000000000000794d */ /* 0x000fea0003800000 */
        .weak           $__internal_1_$__cuda_sm20_rem_u64
        .type           $__internal_1_$__cuda_sm20_rem_u64,@function
        .size           $__internal_1_$__cuda_sm20_rem_u64,(.L_x_48 - $__internal_1_$__cuda_sm20_rem_u64)
$__internal_1_$__cuda_sm20_rem_u64:
[----:B------:R-:W0:Y:S01]  /*0350*/  LDCU.64 UR4, c[0x0][0x398] ;  /* 0x00007300ff0477ac */ /* 0x000e220008000a00 */
[----:B------:R-:W1:Y:S01]  /*0360*/  LDC.64 R2, c[0x0][0x398] ;  /* 0x0000e600ff027b82 */ /* 0x000e620000000a00 */
[----:B0-----:R-:W0:Y:S08]  /*0370*/  I2F.U64.RP R5, UR4 ;  /* 0x0000000400057d12 */ /* 0x001e300008309000 */
[----:B0-----:R-:W0:Y:S02]  /*0380*/  MUFU.RCP R5, R5 ;  /* 0x0000000500057308 */ /* 0x001e240000001000 */
[----:B0-----:R-:W-:-:S06]  /*0390*/  VIADD R6, R5, 0x1ffffffe ;  /* 0x1ffffffe05067836 */ /* 0x001fcc0000000000 */
        /* <DEDUP_REMOVED lines=11> */
[----:B------:R-:W-:-:S04]  /*0450*/  IMAD.HI.U32 R8, P1, R7, R11, R8 ;  /* 0x0000000b07087227 */ /* 0x000fc80007820008 */
[----:B------:R-:W-:Y:S01]  /*0460*/  IMAD.X R5, R5, 0x1, R7, P0 ;  /* 0x0000000105057824 */ /* 0x000fe200000e0607 */
[----:B------:R-:W-:-:S04]  /*0470*/  IADD3 R9, P2, PT, R15, R8, RZ ;  /* 0x000000080f097210 */ /* 0x000fc80007f5e0ff */
[----:B------:R-:W-:Y:S01]  /*0480*/  IADD3.X R5, PT, PT, RZ, RZ, R5, P2, P1 ;  /* 0x000000ffff057210 */ /* 0x000fe200017e2405 */
[----:B------:R-:W-:-:S04]  /*0490*/  IMAD.WIDE.U32 R6, R9, R2, RZ ;  /* 0x0000000209067225 */ /* 0x000fc800078e00ff */
[----:B------:R-:W-:Y:S01]  /*04a0*/  IMAD R7, R9, R3, R7 ;  /* 0x0000000309077224 */ /* 0x000fe200078e0207 */
[----:B------:R-:W-:-:S03]  /*04b0*/  IADD3 R11, P0, PT, RZ, -R6, RZ ;  /* 0x80000006ff0b7210 */ /* 0x000fc60007f1e0ff */
[----:B------:R-:W-:Y:S02]  /*04c0*/  IMAD R7, R5, R2, R7 ;  /* 0x0000000205077224 */ /* 0x000fe400078e0207 */
[----:B------:R-:W-:-:S04]  /*04d0*/  IMAD.HI.U32 R8, R9, R11, RZ ;  /* 0x0000000b09087227 */ /* 0x000fc800078e00ff */
[----:B------:R-:W-:Y:S02]  /*04e0*/  IMAD.X R6, RZ, RZ, ~R7, P0 ;  /* 0x000000ffff067224 */ /* 0x000fe400000e0e07 */
[----:B------:R-:W-:Y:S02]  /*04f0*/  IMAD.MOV.U32 R7, RZ, RZ, RZ ;  /* 0x000000ffff077224 */ /* 0x000fe400078e00ff */
[----:B------:R-:W-:-:S04]  /*0500*/  IMAD.WIDE.U32 R8, P0, R9, R6, R8 ;  /* 0x0000000609087225 */ /* 0x000fc80007800008 */
[C---:B------:R-:W-:Y:S02]  /*0510*/  IMAD R10, R5.reuse, R6, RZ ;  /* 0x00000006050a7224 */ /* 0x040fe400078e02ff */
[----:B------:R-:W-:-:S04]  /*0520*/  IMAD.HI.U32 R9, P1, R5, R11, R8 ;  /* 0x0000000b05097227 */ /* 0x000fc80007820008 */
[----:B------:R-:W-:Y:S01]  /*0530*/  IMAD.HI.U32 R8, R5, R6, RZ ;  /* 0x0000000605087227 */ /* 0x000fe200078e00ff */
[----:B------:R-:W-:-:S04]  /*0540*/  IADD3 R9, P2, PT, R10, R9, RZ ;  /* 0x000000090a097210 */ /* 0x000fc80007f5e0ff */
[----:B------:R-:W-:Y:S01]  /*0550*/  IADD3.X R5, PT, PT, R8, R5, RZ, P0, !PT ;  /* 0x0000000508057210 */ /* 0x000fe200007fe4ff */
[----:B------:R-:W-:-:S03]  /*0560*/  IMAD.HI.U32 R6, R9, R0, RZ ;  /* 0x0000000009067227 */ /* 0x000fc600078e00ff */
[----:B------:R-:W-:Y:S01]  /*0570*/  IADD3.X R5, PT, PT, RZ, RZ, R5, P2, P1 ;  /* 0x000000ffff057210 */ /* 0x000fe200017e2405 */
[----:B------:R-:W-:-:S04]  /*0580*/  IMAD.WIDE.U32 R6, RZ, R9, R6 ;  /* 0x00000009ff067225 */ /* 0x000fc800078e0006 */
[----:B------:R-:W-:-:S05]  /*0590*/  IMAD.HI.U32 R5, P0, R5, R0, R6 ;  /* 0x0000000005057227 */ /* 0x000fca0007800006 */
[----:B------:R-:W-:Y:S01]  /*05a0*/  IADD3 R9, P1, PT, RZ, R5, RZ ;  /* 0x00000005ff097210 */ /* 0x000fe20007f3e0ff */
[----:B------:R-:W-:-:S04]  /*05b0*/  IMAD.X R5, RZ, RZ, RZ, P0 ;  /* 0x000000ffff057224 */ /* 0x000fc800000e06ff */
[----:B------:R-:W-:Y:S01]  /*05c0*/  IMAD.WIDE.U32 R6, R9, R2, RZ ;  /* 0x0000000209067225 */ /* 0x000fe200078e00ff */
[----:B------:R-:W-:-:S03]  /*05d0*/  IADD3.X R5, PT, PT, RZ, R5, RZ, P1, !PT ;  /* 0x00000005ff057210 */ /* 0x000fc60000ffe4ff */
[----:B------:R-:W-:Y:S01]  /*05e0*/  IMAD R9, R9, R3, R7 ;  /* 0x0000000309097224 */ /* 0x000fe200078e0207 */
[----:B------:R-:W-:-:S03]  /*05f0*/  IADD3 R11, P1, PT, -R6, R0, RZ ;  /* 0x00000000060b7210 */ /* 0x000fc60007f3e1ff */
[-C--:B------:R-:W-:Y:S01]  /*0600*/  IMAD R5, R5, R2.reuse, R9 ;  /* 0x0000000205057224 */ /* 0x080fe200078e0209 */
[----:B------:R-:W-:-:S03]  /*0610*/  ISETP.GE.U32.AND P0, PT, R11, R2, PT ;  /* 0x000000020b00720c */ /* 0x000fc60003f06070 */
[----:B------:R-:W-:Y:S01]  /*0620*/  IMAD.X R6, RZ, RZ, ~R5, P1 ;  /* 0x000000ffff067224 */ /* 0x000fe200008e0e05 */
[----:B------:R-:W-:-:S04]  /*0630*/  IADD3 R7, P1, PT, R11, -R2, RZ ;  /* 0x800000020b077210 */ /* 0x000fc80007f3e0ff */
[CC--:B------:R-:W-:Y:S02]  /*0640*/  ISETP.GE.U32.AND.EX P0, PT, R6.reuse, R3.reuse, PT, P0 ;  /* 0x000000030600720c */ /* 0x0c0fe40003f06100 */
[----:B------:R-:W-:Y:S02]  /*0650*/  IADD3.X R8, PT, PT, R6, ~R3, RZ, P1, !PT ;  /* 0x8000000306087210 */ /* 0x000fe40000ffe4ff */
[----:B------:R-:W-:Y:S02]  /*0660*/  SEL R7, R7, R11, P0 ;  /* 0x0000000b07077207 */ /* 0x000fe40000000000 */
[----:B------:R-:W-:Y:S02]  /*0670*/  SEL R8, R8, R6, P0 ;  /* 0x0000000608087207 */ /* 0x000fe40000000000 */
[CC--:B------:R-:W-:Y:S02]  /*0680*/  ISETP.GE.U32.AND P0, PT, R7.reuse, R2.reuse, PT ;  /* 0x000000020700720c */ /* 0x0c0fe40003f06070 */
[----:B------:R-:W-:-:S02]  /*0690*/  IADD3 R5, P2, PT, R7, -R2, RZ ;  /* 0x8000000207057210 */ /* 0x000fc40007f5e0ff */
[----:B------:R-:W-:Y:S02]  /*06a0*/  ISETP.GE.U32.AND.EX P0, PT, R8, R3, PT, P0 ;  /* 0x000000030800720c */ /* 0x000fe40003f06100 */
[----:B------:R-:W-:Y:S01]  /*06b0*/  ISETP.NE.U32.AND P1, PT, R2, RZ, PT ;  /* 0x000000ff0200720c */ /* 0x000fe20003f25070 */
[----:B------:R-:W-:Y:S01]  /*06c0*/  IMAD.X R6, R8, 0x1, ~R3, P2 ;  /* 0x0000000108067824 */ /* 0x000fe200010e0e03 */
[----:B------:R-:W-:Y:S01]  /*06d0*/  SEL R2, R5, R7, P0 ;  /* 0x0000000705027207 */ /* 0x000fe20000000000 */
[----:B------:R-:W-:Y:S01]  /*06e0*/  HFMA2 R5, -RZ, RZ, 0, 0 ;  /* 0x00000000ff057431 */ /* 0x000fe200000001ff */
[----:B------:R-:W-:Y:S02]  /*06f0*/  ISETP.NE.AND.EX P1, PT, R3, RZ, PT, P1 ;  /* 0x000000ff0300720c */ /* 0x000fe40003f25310 */
[----:B------:R-:W-:Y:S02]  /*0700*/  SEL R3, R6, R8, P0 ;  /* 0x0000000806037207 */ /* 0x000fe40000000000 */
[----:B------:R-:W-:-:S02]  /*0710*/  SEL R2, R2, 0xffffffff, P1 ;  /* 0xffffffff02027807 */ /* 0x000fc40000800000 */
[----:B------:R-:W-:Y:S01]  /*0720*/  SEL R3, R3, 0xffffffff, P1 ;  /* 0xffffffff03037807 */ /* 0x000fe20000800000 */
[----:B------:R-:W-:Y:S06]  /*0730*/  RET.REL.NODEC R4 `(_Z22row_bit_reverse_kernelPK6float2PS_mmi) ;  /* 0xfffffff804307950 */ /* 0x000fec0003c3ffff */
.L_x_8:
        /* <DEDUP_REMOVED lines=12> */
.L_x_48:


//--------------------- .text._Z18bit_reverse_kernelPK6float2PS_i --------------------------
	.section	.text._Z18bit_reverse_kernelPK6float2PS_i,"ax",@progbits
	.align	128
        .global         _Z18bit_reverse_kernelPK6float2PS_i
        .type           _Z18bit_reverse_kernelPK6float2PS_i,@function
        .size           _Z18bit_reverse_kernelPK6float2PS_i,(.L_x_59 - _Z18bit_reverse_kernelPK6float2PS_i)
        .other          _Z18bit_reverse_kernelPK6float2PS_i,@"STO_CUDA_ENTRY STV_DEFAULT"
_Z18bit_reverse_kernelPK6float2PS_i:
.text._Z18bit_reverse_kernelPK6float2PS_i:
[----:B------:R-:W-:Y:S01]  /*0000*/  LDC R1, c[0x0][0x37c] ;  /* 0x0000df00ff017b82 */ /* 0x000fe20000000800 */
[----:B------:R-:W0:Y:S07]  /*0010*/  S2R R0, SR_TID.X ;  /* 0x0000000000007919 */ /* 0x000e2e0000002100 */
[----:B------:R-:W0:Y:S01]  /*0020*/  S2UR UR4, SR_CTAID.X ;  /* 0x00000000000479c3 */ /* 0x000e220000002500 */
[----:B------:R-:W1:Y:S07]  /*0030*/  LDCU UR5, c[0x0][0x390] ;  /* 0x00007200ff0577ac */ /* 0x000e6e0008000800 */
[----:B------:R-:W0:Y:S02]  /*0040*/  LDC R7, c[0x0][0x360] ;  /* 0x0000d800ff077b82 */ /* 0x000e240000000800 */
[----:B0-----:R-:W-:-:S05]  /*0050*/  IMAD R7, R7, UR4, R0 ;  /* 0x0000000407077c24 */ /* 0x001fca000f8e0200 */
[----:B-1----:R-:W-:-:S04]  /*0060*/  SHF.R.U32.HI R0, RZ, UR5, R7 ;  /* 0x00000005ff007c19 */ /* 0x002fc80008011607 */
[----:B------:R-:W-:-:S13]  /*0070*/  ISETP.NE.AND P0, PT, R0, RZ, PT ;  /* 0x000000ff0000720c */ /* 0x000fda0003f05270 */
[----:B------:R-:W-:Y:S05]  /*0080*/  @P0 EXIT ;  /* 0x000000000000094d */ /* 0x000fea0003800000 */
[----:B------:R-:W0:Y:S01]  /*0090*/  LDC.64 R2, c[0x0][0x380] ;  /* 0x0000e000ff027b82 */ /* 0x000e220000000a00 */
[----:B------:R-:W1:Y:S01]  /*00a0*/  BREV R0, R7 ;  /* 0x0000000700007301 */ /* 0x000e620000000000 */
[----:B------:R-:W2:Y:S01]  /*00b0*/  LDCU.64 UR6, c[0x0][0x358] ;  /* 0x00006b00ff0677ac */ /* 0x000ea20008000a00 */
[----:B------:R-:W-:-:S06]  /*00c0*/  UIADD3 UR4, UPT, UPT, -UR5, 0x20, URZ ;  /* 0x0000002005047890 */ /* 0x000fcc000fffe1ff */
[----:B-1----:R-:W-:-:S05]  /*00d0*/  SHF.R.U32.HI R5, RZ, UR4, R0 ;  /* 0x00000004ff057c19 */ /* 0x002fca0008011600 */
[----:B0-----:R-:W-:Y:S02]  /*00e0*/  IMAD.WIDE.U32 R2, R5, 0x8, R2 ;  /* 0x0000000805027825 */ /* 0x001fe400078e0002 */
[----:B------:R-:W0:Y:S04]  /*00f0*/  LDC.64 R4, c[0x0][0x388] ;  /* 0x0000e200ff047b82 */ /* 0x000e280000000a00 */
[----:B--2---:R-:W2:Y:S01]  /*0100*/  LDG.E.64 R2, desc[UR6][R2.64] ;  /* 0x0000000602027981 */ /* 0x004ea2000c1e1b00 */
[----:B0-----:R-:W-:-:S05]  /*0110*/  IMAD.WIDE.U32 R4, R7, 0x8, R4 ;  /* 0x0000000807047825 */ /* 0x001fca00078e0004 */
[----:B--2---:R-:W-:Y:S01]  /*0120*/  STG.E.64 desc[UR6][R4.64], R2 ;  /* 0x0000000204007986 */ /* 0x004fe2000c101b06 */
[----:B------:R-:W-:Y:S05]  /*0130*/  EXIT ;  /* 0x000000000000794d */ /* 0x000fea0003800000 */
.L_x_9:
        /* <DEDUP_REMOVED lines=12> */
.L_x_59:


//--------------------- .text._Z20col_fft_stage_kernelP6float2mmif --------------------------
	.section	.text._Z20col_fft_stage_kernelP6float2mmif,"ax",@progbits
	.align	128
        .global         _Z20col_fft_stage_kernelP6float2mmif
        .type           _Z20col_fft_stage_kernelP6float2mmif,@function
        .size           _Z20col_fft_stage_kernelP6float2mmif,(.L_x_50 - _Z20col_fft_stage_kernelP6float2mmif)
        .other          _Z20col_fft_stage_kernelP6float2mmif,@"STO_CUDA_ENTRY STV_DEFAULT"
_Z20col_fft_stage_kernelP6float2mmif:
.text._Z20col_fft_stage_kernelP6float2mmif:
[----:B------:R-:W0:Y:S01]  /*0000*/  LDC R1, c[0x0][0x37c] ;  /* 0x0000df00ff017b82 */ /* 0x000e220000000800 */
[----:B------:R-:W1:Y:S01]  /*0010*/  S2R R5, SR_TID.X ;  /* 0x0000000000057919 */ /* 0x000e620000002100 */
[----:B------:R-:W2:Y:S06]  /*0020*/  LDCU.64 UR4, c[0x0][0x388] ;  /* 0x00007100ff0477ac */ /* 0x000eac0008000a00 */
[----:B------:R-:W1:Y:S01]  /*0030*/  S2UR UR9, SR_CTAID.X ;  /* 0x00000000000979c3 */ /* 0x000e620000002500 */
[----:B0-----:R-:W-:Y:S01]  /*0040*/  VIADD R1, R1, 0xffffffe0 ;  /* 0xffffffe001017836 */ /* 0x001fe20000000000 */
[----:B------:R-:W0:Y:S06]  /*0050*/  LDCU.64 UR10, c[0x0][0x390] ;  /* 0x00007200ff0a77ac */ /* 0x000e2c0008000a00 */
[----:B------:R-:W1:Y:S01]  /*0060*/  LDC R4, c[0x0][0x360] ;  /* 0x0000d800ff047b82 */ /* 0x000e620000000800 */
[----:B--2---:R-:W-:-:S02]  /*0070*/  USHF.R.U32.HI UR7, URZ, 0x1, UR5 ;  /* 0x00000001ff077899 */ /* 0x004fc40008011605 */
[----:B------:R-:W-:Y:S02]  /*0080*/  USHF.R.U64 UR6, UR4, 0x1, UR5 ;  /* 0x0000000104067899 */ /* 0x000fe40008001205 */
[----:B0-----:R-:W-:Y:S02]  /*0090*/  UIMAD UR8, UR7, UR10, URZ ;  /* 0x0000000a070872a4 */ /* 0x001fe4000f8e02ff */
[----:B------:R-:W-:Y:S02]  /*00a0*/  UIMAD.WIDE.U32 UR4, UR6, UR10, URZ ;  /* 0x0000000a060472a5 */ /* 0x000fe4000f8e00ff */
[----:B------:R-:W-:-:S04]  /*00b0*/  UIMAD UR8, UR6, UR11, UR8 ;  /* 0x0000000b060872a4 */ /* 0x000fc8000f8e0208 */
[----:B------:R-:W-:Y:S01]  /*00c0*/  UIADD3 UR5, UPT, UPT, UR5, UR8, URZ ;  /* 0x0000000805057290 */ /* 0x000fe2000fffe0ff */
[----:B-1----:R-:W-:-:S05]  /*00d0*/  IMAD R4, R4, UR9, R5 ;  /* 0x0000000904047c24 */ /* 0x002fca000f8e0205 */
[----:B------:R-:W-:Y:S01]  /*00e0*/  IMAD.U32 R0, RZ, RZ, UR5 ;  /* 0x00000005ff007e24 */ /* 0x000fe2000f8e00ff */
[----:B------:R-:W-:-:S04]  /*00f0*/  ISETP.LT.U32.AND P0, PT, R4, UR4, PT ;  /* 0x0000000404007c0c */ /* 0x000fc8000bf01070 */
[----:B------:R-:W-:-:S13]  /*0100*/  ISETP.GT.U32.AND.EX P0, PT, R0, RZ, PT, P0 ;  /* 0x000000ff0000720c */ /* 0x000fda0003f04100 */
[----:B------:R-:W-:Y:S05]  /*0110*/  @!P0 EXIT ;  /* 0x000000000000894d */ /* 0x000fea0003800000 */
[----:B------:R-:W-:-:S09]  /*0120*/  ULOP3.LUT UP0, URZ, UR7, 0x7fffffff, URZ, 0xc0, !UPT ;  /* 0x7fffffff07ff7892 */ /* 0x000fd2000f80c0ff */
[----:B------:R-:W-:Y:S05]  /*0130*/  BRA.U UP0, `(.L_x_10) ;  /* 0x00000001005c7547 */ /* 0x000fea000b800000 */
[----:B------:R-:W0:Y:S01]  /*0140*/  I2F.U32.RP R0, UR6 ;  /* 0x0000000600007d06 */ /* 0x000e220008209000 */
[----:B------:R-:W-:Y:S01]  /*0150*/  ISETP.NE.U32.AND P2, PT, RZ, UR6, PT ;  /* 0x00000006ff007c0c */ /* 0x000fe2000bf45070 */
[----:B------:R-:W-:-:S06]  /*0160*/  IMAD.MOV.U32 R11, RZ, RZ, RZ ;  /* 0x000000ffff0b7224 */ /* 0x000fcc00078e00ff */
[----:B0-----:R-:W0:Y:S02]  /*0170*/  MUFU.RCP R0, R0 ;  /* 0x0000000000007308 */ /* 0x001e240000001000 */
[----:B0-----:R-:W-:Y:S02]  /*0180*/  VIADD R2, R0, 0xffffffe ;  /* 0x0ffffffe00027836 */ /* 0x001fe40000000000 */
[----:B------:R-:W-:-:S04]  /*0190*/  IMAD.MOV.U32 R0, RZ, RZ, RZ ;  /* 0x000000ffff007224 */ /* 0x000fc800078e00ff */
[----:B------:R0:W1:Y:S02]  /*01a0*/  F2I.FTZ.U32.TRUNC.NTZ R3, R2 ;  /* 0x0000000200037305 */ /* 0x000064000021f000 */
[----:B0-----:R-:W-:Y:S02]  /*01b0*/  IMAD.MOV.U32 R2, RZ, RZ, RZ ;  /* 0x000000ffff027224 */ /* 0x001fe400078e00ff */
[----:B-1----:R-:W-:-:S04]  /*01c0*/  IMAD.MOV R5, RZ, RZ, -R3 ;  /* 0x000000ffff057224 */ /* 0x002fc800078e0a03 */
[----:B------:R-:W-:-:S04]  /*01d0*/  IMAD R5, R5, UR6, RZ ;  /* 0x0000000605057c24 */ /* 0x000fc8000f8e02ff */
[----:B------:R-:W-:-:S06]  /*01e0*/  IMAD.HI.U32 R3, R3, R5, R2 ;  /* 0x0000000503037227 */ /* 0x000fcc00078e0002 */
[----:B------:R-:W-:-:S04]  /*01f0*/  IMAD.HI.U32 R10, R3, R4, RZ ;  /* 0x00000004030a7227 */ /* 0x000fc800078e00ff */
[----:B------:R-:W-:-:S04]  /*0200*/  IMAD.MOV R3, RZ, RZ, -R10 ;  /* 0x000000ffff037224 */ /* 0x000fc800078e0a0a */
[----:B------:R-:W-:-:S05]  /*0210*/  IMAD R3, R3, UR6, R4 ;  /* 0x0000000603037c24 */ /* 0x000fca000f8e0204 */
[----:B------:R-:W-:-:S13]  /*0220*/  ISETP.GE.U32.AND P0, PT, R3, UR6, PT ;  /* 0x0000000603007c0c */ /* 0x000fda000bf06070 */
[----:B------:R-:W-:Y:S02]  /*0230*/  @P0 VIADD R3, R3, -UR6 ;  /* 0x8000000603030c36 */ /* 0x000fe40008000000 */
[----:B------:R-:W-:-:S03]  /*0240*/  @P0 VIADD R10, R10, 0x1 ;  /* 0x000000010a0a0836 */ /* 0x000fc60000000000 */
[----:B------:R-:W-:-:S13]  /*0250*/  ISETP.GE.U32.AND P1, PT, R3, UR6, PT ;  /* 0x0000000603007c0c */ /* 0x000fda000bf26070 */
[----:B------:R-:W-:Y:S02]  /*0260*/  @P1 IADD3 R10, PT, PT, R10, 0x1, RZ ;  /* 0x000000010a0a1810 */ /* 0x000fe40007ffe0ff */
[----:B------:R-:W-:-:S05]  /*0270*/  @!P2 LOP3.LUT R10, RZ, UR6, RZ, 0x33, !PT ;  /* 0x00000006ff0aac12 */ /* 0x000fca000f8e33ff */
[----:B------:R-:W-:-:S04]  /*0280*/  IMAD.MOV R3, RZ, RZ, -R10 ;  /* 0x000000ffff037224 */ /* 0x000fc800078e0a0a */
[----:B------:R-:W-:Y:S01]  /*0290*/  IMAD R4, R3, UR6, R4 ;  /* 0x0000000603047c24 */ /* 0x000fe2000f8e0204 */
[----:B------:R-:W-:Y:S06]  /*02a0*/  BRA `(.L_x_11) ;  /* 0x0000000000247947 */ /* 0x000fec0003800000 */
.L_x_10:
[----:B------:R-:W-:-:S07]  /*02b0*/  MOV R0, 0x2d0 ;  /* 0x000002d000007802 */ /* 0x000fce0000000f00 */
[----:B------:R-:W-:Y:S05]  /*02c0*/  CALL.REL.NOINC `($__internal_3_$__cuda_sm20_div_u64) ;  /* 0x0000001000047944 */ /* 0x000fea0003c00000 */
[----:B------:R-:W-:Y:S01]  /*02d0*/  IADD3 R3, P0, PT, RZ, -R10, RZ ;  /* 0x8000000aff037210 */ /* 0x000fe20007f1e0ff */
[----:B------:R-:W-:-:S04]  /*02e0*/  IMAD.MOV.U32 R5, RZ, RZ, RZ ;  /* 0x000000ffff057224 */ /* 0x000fc800078e00ff */
[----:B------:R-:W-:Y:S02]  /*02f0*/  IMAD.X R0, RZ, RZ, ~R11, P0 ;  /* 0x000000ffff007224 */ /* 0x000fe400000e0e0b */
[----:B------:R-:W-:-:S04]  /*0300*/  IMAD.WIDE.U32 R4, R3, UR6, R4 ;  /* 0x0000000603047c25 */ /* 0x000fc8000f8e0004 */
[----:B------:R-:W-:-:S04]  /*0310*/  IMAD R0, R0, UR6, RZ ;  /* 0x0000000600007c24 */ /* 0x000fc8000f8e02ff */
[----:B------:R-:W-:-:S04]  /*0320*/  IMAD R3, R3, UR7, R0 ;  /* 0x0000000703037c24 */ /* 0x000fc8000f8e0200 */
[----:B------:R-:W-:-:S07]  /*0330*/  IMAD.IADD R0, R5, 0x1, R3 ;  /* 0x0000000105007824 */ /* 0x000fce00078e0203 */
.L_x_11:
[----:B------:R-:W0:Y:S01]  /*0340*/  LDCU.64 UR8, c[0x0][0x398] ;  /* 0x00007300ff0877ac */ /* 0x000e220008000a00 */
[----:B------:R-:W-:Y:S01]  /*0350*/  IMAD.MOV.U32 R6, RZ, RZ, 0x1 ;  /* 0x00000001ff067424 */ /* 0x000fe200078e00ff */
[----:B------:R-:W-:Y:S01]  /*0360*/  BSSY.RECONVERGENT B0, `(.L_x_12) ;  /* 0x0000026000007945 */ /* 0x000fe20003800200 */
[----:B------:R-:W-:Y:S01]  /*0370*/  UMOV UR6, 0x1 ;  /* 0x0000000100067882 */ /* 0x000fe20000000000 */
[----:B------:R-:W-:Y:S01]  /*0380*/  UMOV UR10, 0x54442d18 ;  /* 0x54442d18000a7882 */ /* 0x000fe20000000000 */
[----:B------:R-:W-:Y:S01]  /*0390*/  UMOV UR11, 0x400921fb ;  /* 0x400921fb000b7882 */ /* 0x000fe20000000000 */
[----:B0-----:R-:W-:Y:S01]  /*03a0*/  UIADD3 UR4, UPT, UPT, UR8, -0x1, URZ ;  /* 0xffffffff08047890 */ /* 0x001fe2000fffe0ff */
[----:B------:R-:W0:Y:S03]  /*03b0*/  F2F.F64.F32 R2, UR9 ;  /* 0x0000000900027d10 */ /* 0x000e260008201800 */
[----:B------:R-:W-:-:S04]  /*03c0*/  USHF.L.U32 UR6, UR6, UR4, URZ ;  /* 0x0000000406067299 */ /* 0x000fc800080006ff */
[----:B------:R-:W-:Y:S02]  /*03d0*/  UIADD3 UR5, UP0, UPT, UR6, -0x1, URZ ;  /* 0xffffffff06057890 */ /* 0x000fe4000ff1e0ff */
[----:B------:R-:W-:Y:S02]  /*03e0*/  I2FP.F32.U32 R8, UR6 ;  /* 0x0000000600087c45 */ /* 0x000fe40008201000 */
[----:B------:R-:W-:Y:S02]  /*03f0*/  UIADD3.X UR7, UPT, UPT, URZ, -0x1, URZ, UP0, !UPT ;  /* 0xffffffffff077890 */ /* 0x000fe400087fe4ff */
[----:B------:R-:W-:Y:S02]  /*0400*/  LOP3.LUT R12, R4, UR5, RZ, 0xc0, !PT ;  /* 0x00000005040c7c12 */ /* 0x000fe4000f8ec0ff */
[----:B------:R-:W1:Y:S01]  /*0410*/  F2F.F64.F32 R8, R8 ;  /* 0x0000000800087310 */ /* 0x000e620000201800 */
[----:B0-----:R-:W-:Y:S01]  /*0420*/  DMUL R2, R2, UR10 ;  /* 0x0000000a02027c28 */ /* 0x001fe20008000000 */
[----:B------:R-:W-:-:S02]  /*0430*/  LOP3.LUT R13, R0, UR7, RZ, 0xc0, !PT ;  /* 0x00000007000d7c12 */ /* 0x000fc4000f8ec0ff */
[----:B------:R-:W-:-:S04]  /*0440*/  SHF.R.U64 R4, R4, UR4, R0 ;  /* 0x0000000404047c19 */ /* 0x000fc80008001200 */
[----:B------:R-:W0:Y:S08]  /*0450*/  I2F.U64 R5, R12 ;  /* 0x0000000c00057312 */ /* 0x000e300000301000 */
[----:B-1----:R-:W1:Y:S02]  /*0460*/  MUFU.RCP64H R7, R9 ;  /* 0x0000000900077308 */ /* 0x002e640000001800 */
[----:B-1----:R-:W-:-:S08]  /*0470*/  DFMA R14, -R8, R6, 1 ;  /* 0x3ff00000080e742b */ /* 0x002fd00000000106 */
[----:B------:R-:W-:Y:S02]  /*0480*/  DFMA R16, R14, R14, R14 ;  /* 0x0000000e0e10722b */ /* 0x000fe4000000000e */
[----:B0-----:R0:W1:Y:S06]  /*0490*/  F2F.F64.F32 R14, R5 ;  /* 0x00000005000e7310 */ /* 0x00106c0000201800 */
[----:B------:R-:W-:Y:S01]  /*04a0*/  DFMA R16, R6, R16, R6 ;  /* 0x000000100610722b */ /* 0x000fe20000000006 */
[----:B0-----:R-:W-:-:S04]  /*04b0*/  SHF.R.U32.HI R5, RZ, UR4, R0 ;  /* 0x00000004ff057c19 */ /* 0x001fc80008011600 */
[----:B------:R-:W-:-:S03]  /*04c0*/  SHF.L.U64.HI R5, R4, UR8, R5 ;  /* 0x0000000804057c19 */ /* 0x000fc60008010205 */
[----:B------:R-:W-:Y:S02]  /*04d0*/  DFMA R6, -R8, R16, 1 ;  /* 0x3ff000000806742b */ /* 0x000fe40000000110 */
[----:B-1----:R-:W-:-:S06]  /*04e0*/  DMUL R14, R2, R14 ;  /* 0x0000000e020e7228 */ /* 0x002fcc0000000000 */
[----:B------:R-:W-:-:S04]  /*04f0*/  DFMA R6, R16, R6, R16 ;  /* 0x000000061006722b */ /* 0x000fc80000000010 */
[----:B------:R-:W-:-:S04]  /*0500*/  FSETP.GEU.AND P1, PT, |R15|, 6.5827683646048100446e-37, PT ;  /* 0x036000000f00780b */ /* 0x000fc80003f2e200 */
[----:B------:R-:W-:-:S08]  /*0510*/  DMUL R2, R14, R6 ;  /* 0x000000060e027228 */ /* 0x000fd00000000000 */
[----:B------:R-:W-:-:S08]  /*0520*/  DFMA R16, -R8, R2, R14 ;  /* 0x000000020810722b */ /* 0x000fd0000000010e */
[----:B------:R-:W-:Y:S01]  /*0530*/  DFMA R2, R6, R16, R2 ;  /* 0x000000100602722b */ /* 0x000fe20000000002 */
[----:B------:R-:W-:-:S09]  /*0540*/  SHF.L.U32 R7, R4, UR8, RZ ;  /* 0x0000000804077c19 */ /* 0x000fd200080006ff */
[----:B------:R-:W-:-:S05]  /*0550*/  FFMA R6, RZ, R9, R3 ;  /* 0x00000009ff067223 */ /* 0x000fca0000000003 */
[----:B------:R-:W-:-:S13]  /*0560*/  FSETP.GT.AND P0, PT, |R6|, 1.469367938527859385e-39, PT ;  /* 0x001000000600780b */ /* 0x000fda0003f04200 */
[----:B------:R-:W-:Y:S05]  /*0570*/  @P0 BRA P1, `(.L_x_13) ;  /* 0x0000000000100947 */ /* 0x000fea0000800000 */
[----:B------:R-:W-:-:S07]  /*0580*/  MOV R0, 0x5a0 ;  /* 0x000005a000007802 */ /* 0x000fce0000000f00 */
[----:B------:R-:W-:Y:S05]  /*0590*/  CALL.REL.NOINC `($__internal_2_$__cuda_sm20_div_rn_f64_full) ;  /* 0x0000000400e47944 */ /* 0x000fea0003c00000 */
[----:B------:R-:W-:Y:S01]  /*05a0*/  MOV R2, R18 ;  /* 0x0000001200027202 */ /* 0x000fe20000000f00 */
[----:B------:R-:W-:-:S07]  /*05b0*/  IMAD.MOV.U32 R3, RZ, RZ, R19 ;  /* 0x000000ffff037224 */ /* 0x000fce00078e0013 */
.L_x_13:
[----:B------:R-:W-:Y:S05]  /*05c0*/  BSYNC.RECONVERGENT B0 ;  /* 0x0000000000007941 */ /* 0x000fea0003800200 */
.L_x_12:
[----:B------:R-:W0:Y:S01]  /*05d0*/  F2F.F32.F64 R15, R2 ;  /* 0x00000002000f7310 */ /* 0x000e220000301000 */
[----:B------:R-:W1:Y:S01]  /*05e0*/  LDCU.64 UR8, c[0x0][0x358] ;  /* 0x00006b00ff0877ac */ /* 0x000e620008000a00 */
[----:B------:R-:W-:Y:S01]  /*05f0*/  BSSY.RECONVERGENT B0, `(.L_x_14) ;  /* 0x0000040000007945 */ /* 0x000fe20003800200 */
[C---:B0-----:R-:W-:Y:S01]  /*0600*/  FMUL R4, R15.reuse, 0.63661974668502807617 ;  /* 0x3f22f9830f047820 */ /* 0x041fe20000400000 */
[----:B------:R-:W-:-:S05]  /*0610*/  FSETP.GE.AND P0, PT, |R15|, 105615, PT ;  /* 0x47ce47800f00780b */ /* 0x000fca0003f06200 */
[----:B------:R-:W0:Y:S02]  /*0620*/  F2I.NTZ R4, R4 ;  /* 0x0000000400047305 */ /* 0x000e240000203100 */
[----:B0-----:R-:W-:-:S05]  /*0630*/  I2FP.F32.S32 R0, R4 ;  /* 0x0000000400007245 */ /* 0x001fca0000201400 */
[----:B------:R-:W-:-:S04]  /*0640*/  FFMA R9, R0, -1.5707962512969970703, R15 ;  /* 0xbfc90fda00097823 */ /* 0x000fc8000000000f */
[----:B------:R-:W-:-:S04]  /*0650*/  FFMA R9, R0, -7.5497894158615963534e-08, R9 ;  /* 0xb3a2216800097823 */ /* 0x000fc80000000009 */
[----:B------:R-:W-:Y:S01]  /*0660*/  FFMA R0, R0, -5.3903029534742383927e-15, R9 ;  /* 0xa7c234c500007823 */ /* 0x000fe20000000009 */
[----:B-1----:R-:W-:Y:S06]  /*0670*/  @!P0 BRA `(.L_x_15) ;  /* 0x0000000000dc8947 */ /* 0x002fec0003800000 */
[----:B------:R-:W-:-:S13]  /*0680*/  FSETP.NEU.AND P0, PT, |R15|, +INF , PT ;  /* 0x7f8000000f00780b */ /* 0x000fda0003f0d200 */
[----:B------:R-:W-:Y:S01]  /*0690*/  @!P0 FMUL R0, RZ, R15 ;  /* 0x0000000fff008220 */ /* 0x000fe20000400000 */
[----:B------:R-:W-:Y:S01]  /*06a0*/  @!P0 IMAD.MOV.U32 R4, RZ, RZ, RZ ;  /* 0x000000ffff048224 */ /* 0x000fe200078e00ff */
[----:B------:R-:W-:Y:S06]  /*06b0*/  @!P0 BRA `(.L_x_15) ;  /* 0x0000000000cc8947 */ /* 0x000fec0003800000 */
[----:B------:R-:W-:Y:S01]  /*06c0*/  IMAD.SHL.U32 R2, R15, 0x100, RZ ;  /* 0x000001000f027824 */ /* 0x000fe200078e00ff */
[----:B------:R-:W0:Y:S01]  /*06d0*/  LDCU.64 UR10, c[0x4][URZ] ;  /* 0x01000000ff0a77ac */ /* 0x000e220008000a00 */
[----:B------:R-:W-:Y:S02]  /*06e0*/  IMAD.MOV.U32 R6, RZ, RZ, RZ ;  /* 0x000000ffff067224 */ /* 0x000fe400078e00ff */
[----:B------:R-:W-:Y:S01]  /*06f0*/  IMAD.MOV.U32 R0, RZ, RZ, R1 ;  /* 0x000000ffff007224 */ /* 0x000fe200078e0001 */
[----:B------:R-:W-:Y:S01]  /*0700*/  LOP3.LUT R19, R2, 0x80000000, RZ, 0xfc, !PT ;  /* 0x8000000002137812 */ /* 0x000fe200078efcff */
[----:B------:R-:W-:Y:S01]  /*0710*/  UMOV UR5, URZ ;  /* 0x000000ff00057c82 */ /* 0x000fe20008000000 */
[----:B------:R-:W-:-:S05]  /*0720*/  UMOV UR4, URZ ;  /* 0x000000ff00047c82 */ /* 0x000fca0008000000 */
.L_x_16:
[----:B0-----:R-:W-:Y:S02]  /*0730*/  IMAD.U32 R8, RZ, RZ, UR10 ;  /* 0x0000000aff087e24 */ /* 0x001fe4000f8e00ff */
[----:B------:R-:W-:-:S05]  /*0740*/  IMAD.U32 R9, RZ, RZ, UR11 ;  /* 0x0000000bff097e24 */ /* 0x000fca000f8e00ff */
[----:B------:R-:W2:Y:S01]  /*0750*/  LDG.E.CONSTANT R2, desc[UR8][R8.64] ;  /* 0x0000000808027981 */ /* 0x000ea2000c1e9900 */
[----:B------:R-:W-:Y:S02]  /*0760*/  UIADD3 UR10, UP0, UPT, UR10, 0x4, URZ ;  /* 0x000000040a0a7890 */ /* 0x000fe4000ff1e0ff */
[----:B------:R-:W-:Y:S02]  /*0770*/  UIADD3 UR4, UPT, UPT, UR4, 0x1, URZ ;  /* 0x0000000104047890 */ /* 0x000fe4000fffe0ff */
[----:B------:R-:W-:Y:S02]  /*0780*/  UIADD3.X UR11, UPT, UPT, URZ, UR11, URZ, UP0, !UPT ;  /* 0x0000000bff0b7290 */ /* 0x000fe400087fe4ff */
[----:B------:R-:W-:Y:S01]  /*0790*/  UISETP.NE.AND UP0, UPT, UR4, 0x6, UPT ;  /* 0x000000060400788c */ /* 0x000fe2000bf05270 */
[----:B--2---:R-:W-:-:S03]  /*07a0*/  IMAD.WIDE.U32 R2, R2, R19, RZ ;  /* 0x0000001302027225 */ /* 0x004fc600078e00ff */
[----:B------:R-:W-:-:S04]  /*07b0*/  IADD3 R17, P0, PT, R2, R6, RZ ;  /* 0x0000000602117210 */ /* 0x000fc80007f1e0ff */
[----:B------:R-:W-:Y:S01]  /*07c0*/  IADD3.X R6, PT, PT, R3, UR5, RZ, P0, !PT ;  /* 0x0000000503067c10 */ /* 0x000fe200087fe4ff */
[----:B------:R0:W-:Y:S02]  /*07d0*/  STL [R0], R17 ;  /* 0x0000001100007387 */ /* 0x0001e40000100800 */
[----:B0-----:R-:W-:Y:S01]  /*07e0*/  IADD3 R0, PT, PT, R0, 0x4, RZ ;  /* 0x0000000400007810 */ /* 0x001fe20007ffe0ff */
[----:B------:R-:W-:Y:S06]  /*07f0*/  BRA.U UP0, `(.L_x_16) ;  /* 0xfffffffd00cc7547 */ /* 0x000fec000b83ffff */
[----:B------:R-:W-:Y:S01]  /*0800*/  SHF.R.U32.HI R4, RZ, 0x17, R15 ;  /* 0x00000017ff047819 */ /* 0x000fe2000001160f */
[----:B------:R0:W-:Y:S03]  /*0810*/  STL [R1+0x18], R6 ;  /* 0x0000180601007387 */ /* 0x0001e60000100800 */
[C---:B------:R-:W-:Y:S02]  /*0820*/  LOP3.LUT R0, R4.reuse, 0xe0, RZ, 0xc0, !PT ;  /* 0x000000e004007812 */ /* 0x040fe400078ec0ff */
[----:B------:R-:W-:-:S03]  /*0830*/  LOP3.LUT P0, RZ, R4, 0x1f, RZ, 0xc0, !PT ;  /* 0x0000001f04ff7812 */ /* 0x000fc6000780c0ff */
[----:B------:R-:W-:-:S05]  /*0840*/  VIADD R0, R0, 0xffffff80 ;  /* 0xffffff8000007836 */ /* 0x000fca0000000000 */
[----:B------:R-:W-:-:S05]  /*0850*/  SHF.R.U32.HI R0, RZ, 0x5, R0 ;  /* 0x00000005ff007819 */ /* 0x000fca0000011600 */
[----:B------:R-:W-:-:S05]  /*0860*/  IMAD R14, R0, -0x4, R1 ;  /* 0xfffffffc000e7824 */ /* 0x000fca00078e0201 */
[----:B------:R-:W2:Y:S04]  /*0870*/  LDL R0, [R14+0x18] ;  /* 0x000018000e007983 */ /* 0x000ea80000100800 */
[----:B------:R-:W2:Y:S04]  /*0880*/  LDL R3, [R14+0x14] ;  /* 0x000014000e037983 */ /* 0x000ea80000100800 */
[----:B------:R-:W3:Y:S01]  /*0890*/  @P0 LDL R2, [R14+0x10] ;  /* 0x000010000e020983 */ /* 0x000ee20000100800 */
[----:B------:R-:W-:Y:S01]  /*08a0*/  LOP3.LUT R4, R4, 0x1f, RZ, 0xc0, !PT ;  /* 0x0000001f04047812 */ /* 0x000fe200078ec0ff */
[----:B------:R-:W-:Y:S01]  /*08b0*/  UMOV UR4, 0x54442d19 ;  /* 0x54442d1900047882 */ /* 0x000fe20000000000 */
[----:B------:R-:W-:-:S02]  /*08c0*/  UMOV UR5, 0x3bf921fb ;  /* 0x3bf921fb00057882 */ /* 0x000fc40000000000 */
[-C--:B--2---:R-:W-:Y:S02]  /*08d0*/  @P0 SHF.L.W.U32.HI R0, R3, R4.reuse, R0 ;  /* 0x0000000403000219 */ /* 0x084fe40000010e00 */
[----:B---3--:R-:W-:Y:S02]  /*08e0*/  @P0 SHF.L.W.U32.HI R3, R2, R4, R3 ;  /* 0x0000000402030219 */ /* 0x008fe40000010e03 */
[----:B------:R-:W-:Y:S02]  /*08f0*/  ISETP.GE.AND P0, PT, R15, RZ, PT ;  /* 0x000000ff0f00720c */ /* 0x000fe40003f06270 */
[C---:B------:R-:W-:Y:S01]  /*0900*/  SHF.L.W.U32.HI R2, R3.reuse, 0x2, R0 ;  /* 0x0000000203027819 */ /* 0x040fe20000010e00 */
[----:B------:R-:W-:-:S03]  /*0910*/  IMAD.SHL.U32 R3, R3, 0x4, RZ ;  /* 0x0000000403037824 */ /* 0x000fc600078e00ff */
[----:B------:R-:W-:Y:S02]  /*0920*/  SHF.R.S32.HI R4, RZ, 0x1f, R2 ;  /* 0x0000001fff047819 */ /* 0x000fe40000011402 */
[----:B------:R-:W-:Y:S02]  /*0930*/  LOP3.LUT R15, R2, R15, RZ, 0x3c, !PT ;  /* 0x0000000f020f7212 */ /* 0x000fe400078e3cff */
[C---:B------:R-:W-:Y:S02]  /*0940*/  LOP3.LUT R8, R4.reuse, R3, RZ, 0x3c, !PT ;  /* 0x0000000304087212 */ /* 0x040fe400078e3cff */
[----:B------:R-:W-:Y:S02]  /*0950*/  LOP3.LUT R9, R4, R2, RZ, 0x3c, !PT ;  /* 0x0000000204097212 */ /* 0x000fe400078e3cff */
[----:B------:R-:W-:Y:S02]  /*0960*/  SHF.R.U32.HI R3, RZ, 0x1e, R0 ;  /* 0x0000001eff037819 */ /* 0x000fe40000011600 */
[----:B------:R-:W-:-:S02]  /*0970*/  ISETP.GE.AND P1, PT, R15, RZ, PT ;  /* 0x000000ff0f00720c */ /* 0x000fc40003f26270 */
[----:B------:R-:W1:Y:S01]  /*0980*/  I2F.F64.S64 R8, R8 ;  /* 0x0000000800087312 */ /* 0x000e620000301c00 */
[----:B------:R-:W-:-:S05]  /*0990*/  LEA.HI R4, R2, R3, RZ, 0x1 ;  /* 0x0000000302047211 */ /* 0x000fca00078f08ff */
[----:B------:R-:W-:-:S04]  /*09a0*/  IMAD.MOV R0, RZ, RZ, -R4 ;  /* 0x000000ffff007224 */ /* 0x000fc800078e0a04 */
[----:B------:R-:W-:Y:S01]  /*09b0*/  @!P0 IMAD.MOV.U32 R4, RZ, RZ, R0 ;  /* 0x000000ffff048224 */ /* 0x000fe200078e0000 */
[----:B-1----:R-:W-:-:S10]  /*09c0*/  DMUL R16, R8, UR4 ;  /* 0x0000000408107c28 */ /* 0x002fd40008000000 */
[----:B------:R-:W1:Y:S02]  /*09d0*/  F2F.F32.F64 R16, R16 ;  /* 0x0000001000107310 */ /* 0x000e640000301000 */
[----:B01----:R-:W-:-:S07]  /*09e0*/  FSEL R0, -R16, R16, !P1 ;  /* 0x0000001010007208 */ /* 0x003fce0004800100 */
.L_x_15:
[----:B------:R-:W-:Y:S05]  /*09f0*/  BSYNC.RECONVERGENT B0 ;  /* 0x0000000000007941 */ /* 0x000fea0003800200 */
.L_x_14:
[----:B------:R-:W0:Y:S01]  /*0a00*/  LDCU.64 UR10, c[0x0][0x390] ;  /* 0x00007200ff0a77ac */ /* 0x000e220008000a00 */
[----:B------:R-:W-:Y:S01]  /*0a10*/  IADD3 R9, P0, PT, R12, R7, RZ ;  /* 0x000000070c097210 */ /* 0x000fe20007f1e0ff */
[----:B------:R-:W1:Y:S04]  /*0a20*/  LDCU.64 UR4, c[0x0][0x380] ;  /* 0x00007000ff0477ac */ /* 0x000e680008000a00 */
[----:B------:R-:W-:Y:S01]  /*0a30*/  IMAD.X R5, R13, 0x1, R5, P0 ;  /* 0x000000010d057824 */ /* 0x000fe200000e0605 */
[----:B------:R-:W-:-:S05]  /*0a40*/  IADD3 R3, P0, PT, R9, UR6, RZ ;  /* 0x0000000609037c10 */ /* 0x000fca000ff1e0ff */
[----:B------:R-:W-:-:S04]  /*0a50*/  IMAD.X R2, RZ, RZ, R5, P0 ;  /* 0x000000ffff027224 */ /* 0x000fc800000e0605 */
[----:B0-----:R-:W-:Y:S02]  /*0a60*/  IMAD R2, R2, UR10, RZ ;  /* 0x0000000a02027c24 */ /* 0x001fe4000f8e02ff */
[----:B------:R-:W-:-:S04]  /*0a70*/  IMAD.WIDE.U32 R6, R3, UR10, R10 ;  /* 0x0000000a03067c25 */ /* 0x000fc8000f8e000a */
[----:B------:R-:W-:Y:S01]  /*0a80*/  IMAD R3, R3, UR11, R2 ;  /* 0x0000000b03037c24 */ /* 0x000fe2000f8e0202 */
[----:B-1----:R-:W-:Y:S01]  /*0a90*/  LEA R2, P0, R6, UR4, 0x3 ;  /* 0x0000000406027c11 */ /* 0x002fe2000f8018ff */
[----:B------:R-:W-:Y:S02]  /*0aa0*/  IMAD R8, R5, UR10, RZ ;  /* 0x0000000a05087c24 */ /* 0x000fe4000f8e02ff */
[----:B------:R-:W-:Y:S02]  /*0ab0*/  IMAD.IADD R3, R7, 0x1, R3 ;  /* 0x0000000107037824 */ /* 0x000fe400078e0203 */
[----:B------:R-:W-:-:S03]  /*0ac0*/  IMAD.WIDE.U32 R10, R9, UR10, R10 ;  /* 0x0000000a090a7c25 */ /* 0x000fc6000f8e000a */
[----:B------:R-:W-:Y:S01]  /*0ad0*/  LEA.HI.X R3, R6, UR5, R3, 0x3, P0 ;  /* 0x0000000506037c11 */ /* 0x000fe200080f1c03 */
[----:B------:R-:W-:Y:S01]  /*0ae0*/  IMAD R5, R9, UR11, R8 ;  /* 0x0000000b09057c24 */ /* 0x000fe2000f8e0208 */
[----:B------:R-:W-:-:S03]  /*0af0*/  LEA R6, P0, R10, UR4, 0x3 ;  /* 0x000000040a067c11 */ /* 0x000fc6000f8018ff */
[----:B------:R-:W2:Y:S01]  /*0b00*/  LDG.E.64 R8, desc[UR8][R2.64] ;  /* 0x0000000802087981 */ /* 0x000ea2000c1e1b00 */
[----:B------:R-:W-:-:S04]  /*0b10*/  IADD3 R5, PT, PT, R11, R5, RZ ;  /* 0x000000050b057210 */ /* 0x000fc80007ffe0ff */
[----:B------:R-:W-:-:S05]  /*0b20*/  LEA.HI.X R7, R10, UR5, R5, 0x3, P0 ;  /* 0x000000050a077c11 */ /* 0x000fca00080f1c05 */
[----:B------:R-:W3:Y:S01]  /*0b30*/  LDG.E.64 R10, desc[UR8][R6.64] ;  /* 0x00000008060a7981 */ /* 0x000ee2000c1e1b00 */
[----:B------:R-:W-:Y:S02]  /*0b40*/  IMAD.MOV.U32 R12, RZ, RZ, 0x37cbac00 ;  /* 0x37cbac00ff0c7424 */ /* 0x000fe400078e00ff */
[----:B------:R-:W-:Y:S01]  /*0b50*/  FMUL R5, R0, R0 ;  /* 0x0000000000057220 */ /* 0x000fe20000400000 */
[----:B------:R-:W-:-:S03]  /*0b60*/  IMAD.MOV.U32 R14, RZ, RZ, 0x394d4153 ;  /* 0x394d4153ff0e7424 */ /* 0x000fc600078e00ff */
[C---:B------:R-:W-:Y:S01]  /*0b70*/  FFMA R12, R5.reuse, R12, -0.0013887860113754868507 ;  /* 0xbab607ed050c7423 */ /* 0x040fe2000000000c */
[----:B------:R-:W-:-:S03]  /*0b80*/  FFMA R14, R5, -R14, 0.0083327032625675201416 ;  /* 0x3c0885e4050e7423 */ /* 0x000fc6000000080e */
[C---:B------:R-:W-:Y:S01]  /*0b90*/  FFMA R12, R5.reuse, R12, 0.041666727513074874878 ;  /* 0x3d2aaabb050c7423 */ /* 0x040fe2000000000c */
[C---:B------:R-:W-:Y:S01]  /*0ba0*/  FFMA R13, R5.reuse, R0, RZ ;  /* 0x00000000050d7223 */ /* 0x040fe200000000ff */
[C---:B------:R-:W-:Y:S01]  /*0bb0*/  FFMA R14, R5.reuse, R14, -0.16666662693023681641 ;  /* 0xbe2aaaa8050e7423 */ /* 0x040fe2000000000e */
[C---:B------:R-:W-:Y:S01]  /*0bc0*/  LOP3.LUT R15, R4.reuse, 0x1, RZ, 0xc0, !PT ;  /* 0x00000001040f7812 */ /* 0x040fe200078ec0ff */
[----:B------:R-:W-:Y:S02]  /*0bd0*/  FFMA R12, R5, R12, -0.4999999701976776123 ;  /* 0xbeffffff050c7423 */ /* 0x000fe4000000000c */
[----:B------:R-:W-:Y:S01]  /*0be0*/  FFMA R13, R13, R14, R0 ;  /* 0x0000000e0d0d7223 */ /* 0x000fe20000000000 */
[----:B------:R-:W-:Y:S01]  /*0bf0*/  ISETP.NE.U32.AND P0, PT, R15, 0x1, PT ;  /* 0x000000010f00780c */ /* 0x000fe20003f05070 */
[----:B------:R-:W-:Y:S01]  /*0c00*/  FFMA R12, R5, R12, 1 ;  /* 0x3f800000050c7423 */ /* 0x000fe2000000000c */
[C---:B------:R-:W-:Y:S01]  /*0c10*/  VIADD R5, R4.reuse, 0x1 ;  /* 0x0000000104057836 */ /* 0x040fe20000000000 */
[----:B------:R-:W-:-:S03]  /*0c20*/  LOP3.LUT P1, RZ, R4, 0x2, RZ, 0xc0, !PT ;  /* 0x0000000204ff7812 */ /* 0x000fc6000782c0ff */
[----:B------:R-:W-:Y:S02]  /*0c30*/  FSEL R0, R12, R13, !P0 ;  /* 0x0000000d0c007208 */ /* 0x000fe40004000000 */
[----:B------:R-:W-:Y:S02]  /*0c40*/  LOP3.LUT P2, RZ, R5, 0x2, RZ, 0xc0, !PT ;  /* 0x0000000205ff7812 */ /* 0x000fe4000784c0ff */
[----:B------:R-:W-:Y:S02]  /*0c50*/  FSEL R12, R13, R12, !P0 ;  /* 0x0000000c0d0c7208 */ /* 0x000fe40004000000 */
[----:B------:R-:W-:Y:S02]  /*0c60*/  FSEL R0, R0, -R0, !P1 ;  /* 0x8000000000007208 */ /* 0x000fe40004800000 */
[----:B------:R-:W-:-:S03]  /*0c70*/  FSEL R12, R12, -R12, !P2 ;  /* 0x8000000c0c0c7208 */ /* 0x000fc60005000000 */
[C---:B--2---:R-:W-:Y:S01]  /*0c80*/  FMUL R5, R0.reuse, R9 ;  /* 0x0000000900057220 */ /* 0x044fe20000400000 */
[----:B------:R-:W-:-:S03]  /*0c90*/  FMUL R0, R0, R8 ;  /* 0x0000000800007220 */ /* 0x000fc60000400000 */
[C---:B------:R-:W-:Y:S01]  /*0ca0*/  FFMA R5, R12.reuse, R8, -R5 ;  /* 0x000000080c057223 */ /* 0x040fe20000000805 */
[----:B------:R-:W-:-:S03]  /*0cb0*/  FFMA R0, R12, R9, R0 ;  /* 0x000000090c007223 */ /* 0x000fc60000000000 */
[C-C-:B---3--:R-:W-:Y:S01]  /*0cc0*/  FADD R4, R10.reuse, R5.reuse ;  /* 0x000000050a047221 */ /* 0x148fe20000000000 */
[----:B------:R-:W-:Y:S01]  /*0cd0*/  FADD R10, R10, -R5 ;  /* 0x800000050a0a7221 */ /* 0x000fe20000000000 */
[C-C-:B------:R-:W-:Y:S01]  /*0ce0*/  FADD R5, R11.reuse, R0.reuse ;  /* 0x000000000b057221 */ /* 0x140fe20000000000 */
[----:B------:R-:W-:-:S04]  /*0cf0*/  FADD R11, R11, -R0 ;  /* 0x800000000b0b7221 */ /* 0x000fc80000000000 */
[----:B------:R-:W-:Y:S04]  /*0d00*/  STG.E.64 desc[UR8][R6.64], R4 ;  /* 0x0000000406007986 */ /* 0x000fe8000c101b08 */
[----:B------:R-:W-:Y:S01]  /*0d10*/  STG.E.64 desc[UR8][R2.64], R10 ;  /* 0x0000000a02007986 */ /* 0x000fe2000c101b08 */
[----:B------:R-:W-:Y:S05]  /*0d20*/  EXIT ;  /* 0x000000000000794d */ /* 0x000fea0003800000 */
        .weak           $__internal_2_$__cuda_sm20_div_rn_f64_full
        .type           $__internal_2_$__cuda_sm20_div_rn_f64_full,@function
        .size           $__internal_2_$__cuda_sm20_div_rn_f64_full,($__internal_3_$__cuda_sm20_div_u64 - $__internal_2_$__cuda_sm20_div_rn_f64_full)
$__internal_2_$__cuda_sm20_div_rn_f64_full:
[C---:B------:R-:W-:Y:S01]  /*0d30*/  FSETP.GEU.AND P0, PT, |R9|.reuse, 1.469367938527859385e-39, PT ;  /* 0x001000000900780b */ /* 0x040fe20003f0e200 */
[----:B------:R-:W-:Y:S01]  /*0d40*/  IMAD.MOV.U32 R18, RZ, RZ, 0x1 ;  /* 0x00000001ff127424 */ /* 0x000fe200078e00ff */
[----:B------:R-:W-:Y:S01]  /*0d50*/  LOP3.LUT R2, R9, 0x800fffff, RZ, 0xc0, !PT ;  /* 0x800fffff09027812 */ /* 0x000fe200078ec0ff */
[----:B------:R-:W-:Y:S01]  /*0d60*/  IMAD.MOV.U32 R6, RZ, RZ, 0x1ca00000 ;  /* 0x1ca00000ff067424 */ /* 0x000fe200078e00ff */
[C---:B------:R-:W-:Y:S01]  /*0d70*/  FSETP.GEU.AND P2, PT, |R15|.reuse, 1.469367938527859385e-39, PT ;  /* 0x001000000f00780b */ /* 0x040fe20003f4e200 */
[----:B------:R-:W-:Y:S01]  /*0d80*/  BSSY.RECONVERGENT B1, `(.L_x_17) ;  /* 0x0000052000017945 */ /* 0x000fe20003800200 */
[----:B------:R-:W-:Y:S01]  /*0d90*/  LOP3.LUT R3, R2, 0x3ff00000, RZ, 0xfc, !PT ;  /* 0x3ff0000002037812 */ /* 0x000fe200078efcff */
[----:B------:R-:W-:Y:S01]  /*0da0*/  IMAD.MOV.U32 R2, RZ, RZ, R8 ;  /* 0x000000ffff027224 */ /* 0x000fe200078e0008 */
[----:B------:R-:W-:Y:S02]  /*0db0*/  LOP3.LUT R4, R15, 0x7ff00000, RZ, 0xc0, !PT ;  /* 0x7ff000000f047812 */ /* 0x000fe400078ec0ff */
[----:B------:R-:W-:-:S03]  /*0dc0*/  LOP3.LUT R25, R9, 0x7ff00000, RZ, 0xc0, !PT ;  /* 0x7ff0000009197812 */ /* 0x000fc600078ec0ff */
[----:B------:R-:W-:Y:S01]  /*0dd0*/  @!P0 DMUL R2, R8, 8.98846567431157953865e+307 ;  /* 0x7fe0000008028828 */ /* 0x000fe20000000000 */
[C---:B------:R-:W-:Y:S01]  /*0de0*/  ISETP.GE.U32.AND P1, PT, R4.reuse, R25, PT ;  /* 0x000000190400720c */ /* 0x040fe20003f26070 */
[----:B------:R-:W-:Y:S02]  /*0df0*/  IMAD.MOV.U32 R24, RZ, RZ, R4 ;  /* 0x000000ffff187224 */ /* 0x000fe400078e0004 */
[----:B------:R-:W-:Y:S02]  /*0e00*/  @!P2 LOP3.LUT R21, R9, 0x7ff00000, RZ, 0xc0, !PT ;  /* 0x7ff000000915a812 */ /* 0x000fe400078ec0ff */
[----:B------:R-:W0:Y:S02]  /*0e10*/  MUFU.RCP64H R19, R3 ;  /* 0x0000000300137308 */ /* 0x000e240000001800 */
[----:B------:R-:W-:Y:S02]  /*0e20*/  @!P2 ISETP.GE.U32.AND P3, PT, R4, R21, PT ;  /* 0x000000150400a20c */ /* 0x000fe40003f66070 */
[----:B------:R-:W-:-:S02]  /*0e30*/  @!P0 LOP3.LUT R25, R3, 0x7ff00000, RZ, 0xc0, !PT ;  /* 0x7ff0000003198812 */ /* 0x000fc400078ec0ff */
[----:B------:R-:W-:-:S04]  /*0e40*/  @!P2 SEL R21, R6, 0x63400000, !P3 ;  /* 0x634000000615a807 */ /* 0x000fc80005800000 */
[----:B------:R-:W-:-:S04]  /*0e50*/  @!P2 LOP3.LUT R22, R21, 0x80000000, R15, 0xf8, !PT ;  /* 0x800000001516a812 */ /* 0x000fc800078ef80f */
[----:B------:R-:W-:Y:S01]  /*0e60*/  @!P2 LOP3.LUT R23, R22, 0x100000, RZ, 0xfc, !PT ;  /* 0x001000001617a812 */ /* 0x000fe200078efcff */
[----:B------:R-:W-:Y:S01]  /*0e70*/  @!P2 IMAD.MOV.U32 R22, RZ, RZ, RZ ;  /* 0x000000ffff16a224 */ /* 0x000fe200078e00ff */
[----:B0-----:R-:W-:-:S08]  /*0e80*/  DFMA R16, R18, -R2, 1 ;  /* 0x3ff000001210742b */ /* 0x001fd00000000802 */
[----:B------:R-:W-:-:S08]  /*0e90*/  DFMA R16, R16, R16, R16 ;  /* 0x000000101010722b */ /* 0x000fd00000000010 */
[----:B------:R-:W-:Y:S01]  /*0ea0*/  DFMA R18, R18, R16, R18 ;  /* 0x000000101212722b */ /* 0x000fe20000000012 */
[----:B------:R-:W-:Y:S02]  /*0eb0*/  SEL R17, R6, 0x63400000, !P1 ;  /* 0x6340000006117807 */ /* 0x000fe40004800000 */
[----:B------:R-:W-:Y:S02]  /*0ec0*/  MOV R16, R14 ;  /* 0x0000000e00107202 */ /* 0x000fe40000000f00 */
[----:B------:R-:W-:-:S03]  /*0ed0*/  LOP3.LUT R17, R17, 0x800fffff, R15, 0xf8, !PT ;  /* 0x800fffff11117812 */ /* 0x000fc600078ef80f */
[----:B------:R-:W-:-:S03]  /*0ee0*/  DFMA R20, R18, -R2, 1 ;  /* 0x3ff000001214742b */ /* 0x000fc60000000802 */
[----:B------:R-:W-:-:S05]  /*0ef0*/  @!P2 DFMA R16, R16, 2, -R22 ;  /* 0x400000001010a82b */ /* 0x000fca0000000816 */
[----:B------:R-:W-:-:S05]  /*0f00*/  DFMA R20, R18, R20, R18 ;  /* 0x000000141214722b */ /* 0x000fca0000000012 */
[----:B------:R-:W-:-:S03]  /*0f10*/  @!P2 LOP3.LUT R24, R17, 0x7ff00000, RZ, 0xc0, !PT ;  /* 0x7ff000001118a812 */ /* 0x000fc600078ec0ff */
[----:B------:R-:W-:Y:S02]  /*0f20*/  DMUL R18, R20, R16 ;  /* 0x0000001014127228 */ /* 0x000fe40000000000 */
[----:B------:R-:W-:-:S05]  /*0f30*/  VIADD R26, R24, 0xffffffff ;  /* 0xffffffff181a7836 */ /* 0x000fca0000000000 */
[----:B------:R-:W-:Y:S01]  /*0f40*/  ISETP.GT.U32.AND P0, PT, R26, 0x7feffffe, PT ;  /* 0x7feffffe1a00780c */ /* 0x000fe20003f04070 */
[----:B------:R-:W-:Y:S01]  /*0f50*/  VIADD R26, R25, 0xffffffff ;  /* 0xffffffff191a7836 */ /* 0x000fe20000000000 */
[----:B------:R-:W-:-:S04]  /*0f60*/  DFMA R22, R18, -R2, R16 ;  /* 0x800000021216722b */ /* 0x000fc80000000010 */
[----:B------:R-:W-:-:S04]  /*0f70*/  ISETP.GT.U32.OR P0, PT, R26, 0x7feffffe, P0 ;  /* 0x7feffffe1a00780c */ /* 0x000fc80000704470 */
[----:B------:R-:W-:-:S09]  /*0f80*/  DFMA R22, R20, R22, R18 ;  /* 0x000000161416722b */ /* 0x000fd20000000012 */
[----:B------:R-:W-:Y:S05]  /*0f90*/  @P0 BRA `(.L_x_18) ;  /* 0x00000000006c0947 */ /* 0x000fea0003800000 */
[----:B------:R-:W-:-:S04]  /*0fa0*/  LOP3.LUT R15, R9, 0x7ff00000, RZ, 0xc0, !PT ;  /* 0x7ff00000090f7812 */ /* 0x000fc800078ec0ff */
[CC--:B------:R-:W-:Y:S02]  /*0fb0*/  VIADDMNMX R14, R4.reuse, -R15.reuse, 0xb9600000, !PT ;  /* 0xb9600000040e7446 */ /* 0x0c0fe4000780090f */
[----:B------:R-:W-:Y:S02]  /*0fc0*/  ISETP.GE.U32.AND P0, PT, R4, R15, PT ;  /* 0x0000000f0400720c */ /* 0x000fe40003f06070 */
[----:B------:R-:W-:Y:S02]  /*0fd0*/  VIMNMX R4, PT, PT, R14, 0x46a00000, PT ;  /* 0x46a000000e047848 */ /* 0x000fe40003fe0100 */
[----:B------:R-:W-:Y:S02]  /*0fe0*/  SEL R15, R6, 0x63400000, !P0 ;  /* 0x63400000060f7807 */ /* 0x000fe40004000000 */
[----:B------:R-:W-:-:S03]  /*0ff0*/  MOV R14, RZ ;  /* 0x000000ff000e7202 */ /* 0x000fc60000000f00 */
[----:B------:R-:W-:-:S04]  /*1000*/  IMAD.IADD R4, R4, 0x1, -R15 ;  /* 0x0000000104047824 */ /* 0x000fc800078e0a0f */
[----:B------:R-:W-:-:S06]  /*1010*/  VIADD R15, R4, 0x7fe00000 ;  /* 0x7fe00000040f7836 */ /* 0x000fcc0000000000 */
[----:B------:R-:W-:-:S10]  /*1020*/  DMUL R18, R22, R14 ;  /* 0x0000000e16127228 */ /* 0x000fd40000000000 */
[----:B------:R-:W-:-:S13]  /*1030*/  FSETP.GTU.AND P0, PT, |R19|, 1.469367938527859385e-39, PT ;  /* 0x001000001300780b */ /* 0x000fda0003f0c200 */
[----:B------:R-:W-:Y:S05]  /*1040*/  @P0 BRA `(.L_x_19) ;  /* 0x0000000000940947 */ /* 0x000fea0003800000 */
[----:B------:R-:W-:Y:S01]  /*1050*/  DFMA R2, R22, -R2, R16 ;  /* 0x800000021602722b */ /* 0x000fe20000000010 */
[----:B------:R-:W-:-:S09]  /*1060*/  IMAD.MOV.U32 R14, RZ, RZ, RZ ;  /* 0x000000ffff0e7224 */ /* 0x000fd200078e00ff */
[C---:B------:R-:W-:Y:S02]  /*1070*/  FSETP.NEU.AND P0, PT, R3.reuse, RZ, PT ;  /* 0x000000ff0300720b */ /* 0x040fe40003f0d000 */
[----:B------:R-:W-:-:S04]  /*1080*/  LOP3.LUT R9, R3, 0x80000000, R9, 0x48, !PT ;  /* 0x8000000003097812 */ /* 0x000fc800078e4809 */
[----:B------:R-:W-:-:S07]  /*1090*/  LOP3.LUT R15, R9, R15, RZ, 0xfc, !PT ;  /* 0x0000000f090f7212 */ /* 0x000fce00078efcff */
[----:B------:R-:W-:Y:S05]  /*10a0*/  @!P0 BRA `(.L_x_19) ;  /* 0x00000000007c8947 */ /* 0x000fea0003800000 */
[----:B------:R-:W-:Y:S01]  /*10b0*/  IMAD.MOV R3, RZ, RZ, -R4 ;  /* 0x000000ffff037224 */ /* 0x000fe200078e0a04 */
[----:B------:R-:W-:Y:S01]  /*10c0*/  DMUL.RP R14, R22, R14 ;  /* 0x0000000e160e7228 */ /* 0x000fe20000008000 */
[----:B------:R-:W-:-:S06]  /*10d0*/  IMAD.MOV.U32 R2, RZ, RZ, RZ ;  /* 0x000000ffff027224 */ /* 0x000fcc00078e00ff */
[----:B------:R-:W-:-:S03]  /*10e0*/  DFMA R2, R18, -R2, R22 ;  /* 0x800000021202722b */ /* 0x000fc60000000016 */
[----:B------:R-:W-:-:S03]  /*10f0*/  LOP3.LUT R9, R15, R9, RZ, 0x3c, !PT ;  /* 0x000000090f097212 */ /* 0x000fc600078e3cff */
[----:B------:R-:W-:-:S04]  /*1100*/  IADD3 R2, PT, PT, -R4, -0x43300000, RZ ;  /* 0xbcd0000004027810 */ /* 0x000fc80007ffe1ff */
[----:B------:R-:W-:-:S04]  /*1110*/  FSETP.NEU.AND P0, PT, |R3|, R2, PT ;  /* 0x000000020300720b */ /* 0x000fc80003f0d200 */
[----:B------:R-:W-:Y:S02]  /*1120*/  FSEL R18, R14, R18, !P0 ;  /* 0x000000120e127208 */ /* 0x000fe40004000000 */
[----:B------:R-:W-:Y:S01]  /*1130*/  FSEL R19, R9, R19, !P0 ;  /* 0x0000001309137208 */ /* 0x000fe20004000000 */
[----:B------:R-:W-:Y:S06]  /*1140*/  BRA `(.L_x_19) ;  /* 0x0000000000547947 */ /* 0x000fec0003800000 */
.L_x_18:
[----:B------:R-:W-:-:S14]  /*1150*/  DSETP.NAN.AND P0, PT, R14, R14, PT ;  /* 0x0000000e0e00722a */ /* 0x000fdc0003f08000 */
[----:B------:R-:W-:Y:S05]  /*1160*/  @P0 BRA `(.L_x_20) ;  /* 0x0000000000440947 */ /* 0x000fea0003800000 */
[----:B------:R-:W-:-:S14]  /*1170*/  DSETP.NAN.AND P0, PT, R8, R8, PT ;  /* 0x000000080800722a */ /* 0x000fdc0003f08000 */
[----:B------:R-:W-:Y:S05]  /*1180*/  @P0 BRA `(.L_x_21) ;  /* 0x0000000000300947 */ /* 0x000fea0003800000 */
[----:B------:R-:W-:Y:S01]  /*1190*/  ISETP.NE.AND P0, PT, R24, R25, PT ;  /* 0x000000191800720c */ /* 0x000fe20003f05270 */
[----:B------:R-:W-:Y:S02]  /*11a0*/  IMAD.MOV.U32 R18, RZ, RZ, 0x0 ;  /* 0x00000000ff127424 */ /* 0x000fe400078e00ff */
[----:B------:R-:W-:-:S10]  /*11b0*/  IMAD.MOV.U32 R19, RZ, RZ, -0x80000 ;  /* 0xfff80000ff137424 */ /* 0x000fd400078e00ff */
[----:B------:R-:W-:Y:S05]  /*11c0*/  @!P0 BRA `(.L_x_19) ;  /* 0x0000000000348947 */ /* 0x000fea0003800000 */
[----:B------:R-:W-:Y:S02]  /*11d0*/  ISETP.NE.AND P0, PT, R24, 0x7ff00000, PT ;  /* 0x7ff000001800780c */ /* 0x000fe40003f05270 */
[----:B------:R-:W-:Y:S02]  /*11e0*/  LOP3.LUT R19, R15, 0x80000000, R9, 0x48, !PT ;  /* 0x800000000f137812 */ /* 0x000fe400078e4809 */
[----:B------:R-:W-:-:S13]  /*11f0*/  ISETP.EQ.OR P0, PT, R25, RZ, !P0 ;  /* 0x000000ff1900720c */ /* 0x000fda0004702670 */
[----:B------:R-:W-:Y:S01]  /*1200*/  @P0 LOP3.LUT R2, R19, 0x7ff00000, RZ, 0xfc, !PT ;  /* 0x7ff0000013020812 */ /* 0x000fe200078efcff */
[----:B------:R-:W-:Y:S01]  /*1210*/  @!P0 IMAD.MOV.U32 R18, RZ, RZ, RZ ;  /* 0x000000ffff128224 */ /* 0x000fe200078e00ff */
[----:B------:R-:W-:-:S03]  /*1220*/  @P0 MOV R18, RZ ;  /* 0x000000ff00120202 */ /* 0x000fc60000000f00 */
[----:B------:R-:W-:Y:S01]  /*1230*/  @P0 IMAD.MOV.U32 R19, RZ, RZ, R2 ;  /* 0x000000ffff130224 */ /* 0x000fe200078e0002 */
[----:B------:R-:W-:Y:S06]  /*1240*/  BRA `(.L_x_19) ;  /* 0x0000000000147947 */ /* 0x000fec0003800000 */
.L_x_21:
[----:B------:R-:W-:Y:S01]  /*1250*/  LOP3.LUT R19, R9, 0x80000, RZ, 0xfc, !PT ;  /* 0x0008000009137812 */ /* 0x000fe200078efcff */
[----:B------:R-:W-:Y:S01]  /*1260*/  IMAD.MOV.U32 R18, RZ, RZ, R8 ;  /* 0x000000ffff127224 */ /* 0x000fe200078e0008 */
[----:B------:R-:W-:Y:S06]  /*1270*/  BRA `(.L_x_19) ;  /* 0x0000000000087947 */ /* 0x000fec0003800000 */
.L_x_20:
[----:B------:R-:W-:Y:S01]  /*1280*/  LOP3.LUT R19, R15, 0x80000, RZ, 0xfc, !PT ;  /* 0x000800000f137812 */ /* 0x000fe200078efcff */
[----:B------:R-:W-:-:S07]  /*1290*/  IMAD.MOV.U32 R18, RZ, RZ, R14 ;  /* 0x000000ffff127224 */ /* 0x000fce00078e000e */
.L_x_19:
[----:B------:R-:W-:Y:S05]  /*12a0*/  BSYNC.RECONVERGENT B1 ;  /* 0x0000000000017941 */ /* 0x000fea0003800200 */
.L_x_17:
[----:B------:R-:W-:Y:S02]  /*12b0*/  IMAD.MOV.U32 R2, RZ, RZ, R0 ;  /* 0x000000ffff027224 */ /* 0x000fe400078e0000 */
[----:B------:R-:W-:-:S04]  /*12c0*/  IMAD.MOV.U32 R3, RZ, RZ, 0x0 ;  /* 0x00000000ff037424 */ /* 0x000fc800078e00ff */
[----:B------:R-:W-:Y:S05]  /*12d0*/  RET.REL.NODEC R2 `(_Z20col_fft_stage_kernelP6float2mmif) ;  /* 0xffffffec02487950 */ /* 0x000fea0003c3ffff */
        .weak           $__internal_3_$__cuda_sm20_div_u64
        .type           $__internal_3_$__cuda_sm20_div_u64,@function
        .size           $__internal_3_$__cuda_sm20_div_u64,(.L_x_50 - $__internal_3_$__cuda_sm20_div_u64)
$__internal_3_$__cuda_sm20_div_u64:
[----:B------:R-:W-:Y:S01]  /*12e0*/  UMOV UR4, UR6 ;  /* 0x0000000600047c82 */ /* 0x000fe20008000000 */
[----:B------:R-:W-:Y:S02]  /*12f0*/  UMOV UR5, UR7 ;  /* 0x0000000700057c82 */ /* 0x000fe40008000000 */
[----:B------:R-:W0:Y:S08]  /*1300*/  I2F.U64.RP R8, UR4 ;  /* 0x0000000400087d12 */ /* 0x000e300008309000 */
[----:B0-----:R-:W0:Y:S02]  /*1310*/  MUFU.RCP R8, R8 ;  /* 0x0000000800087308 */ /* 0x001e240000001000 */
[----:B0-----:R-:W-:-:S06]  /*1320*/  VIADD R2, R8, 0x1ffffffe ;  /* 0x1ffffffe08027836 */ /* 0x001fcc0000000000 */
[----:B------:R-:W0:Y:S02]  /*1330*/  F2I.U64.TRUNC R2, R2 ;  /* 0x0000000200027311 */ /* 0x000e24000020d800 */
[----:B0-----:R-:W-:-:S04]  /*1340*/  IMAD.WIDE.U32 R6, R2, UR6, RZ ;  /* 0x0000000602067c25 */ /* 0x001fc8000f8e00ff */
[----:B------:R-:W-:Y:S01]  /*1350*/  IMAD R7, R2, UR7, R7 ;  /* 0x0000000702077c24 */ /* 0x000fe2000f8e0207 */
[----:B------:R-:W-:-:S03]  /*1360*/  IADD3 R9, P0, PT, RZ, -R6, RZ ;  /* 0x80000006ff097210 */ /* 0x000fc60007f1e0ff */
[----:B------:R-:W-:Y:S02]  /*1370*/  IMAD R7, R3, UR6, R7 ;  /* 0x0000000603077c24 */ /* 0x000fe4000f8e0207 */
[----:B------:R-:W-:-:S03]  /*1380*/  IMAD.HI.U32 R6, R2, R9, RZ ;  /* 0x0000000902067227 */ /* 0x000fc600078e00ff */
[----:B------:R-:W-:Y:S01]  /*1390*/  IADD3.X R11, PT, PT, RZ, ~R7, RZ, P0, !PT ;  /* 0x80000007ff0b7210 */ /* 0x000fe200007fe4ff */
[----:B------:R-:W-:-:S04]  /*13a0*/  IMAD.MOV.U32 R7, RZ, RZ, R2 ;  /* 0x000000ffff077224 */ /* 0x000fc800078e0002 */
[----:B------:R-:W-:-:S04]  /*13b0*/  IMAD.WIDE.U32 R6, P0, R2, R11, R6 ;  /* 0x0000000b02067225 */ /* 0x000fc80007800006 */
[C---:B------:R-:W-:Y:S02]  /*13c0*/  IMAD R13, R3.reuse, R11, RZ ;  /* 0x0000000b030d7224 */ /* 0x040fe400078e02ff */
[----:B------:R-:W-:-:S04]  /*13d0*/  IMAD.HI.U32 R6, P1, R3, R9, R6 ;  /* 0x0000000903067227 */ /* 0x000fc80007820006 */
[----:B------:R-:W-:Y:S01]  /*13e0*/  IMAD.HI.U32 R11, R3, R11, RZ ;  /* 0x0000000b030b7227 */ /* 0x000fe200078e00ff */
[----:B------:R-:W-:-:S03]  /*13f0*/  IADD3 R7, P2, PT, R13, R6, RZ ;  /* 0x000000060d077210 */ /* 0x000fc60007f5e0ff */
[----:B------:R-:W-:Y:S02]  /*1400*/  IMAD.X R6, R11, 0x1, R3, P0 ;  /* 0x000000010b067824 */ /* 0x000fe400000e0603 */
[----:B------:R-:W-:-:S03]  /*1410*/  IMAD.WIDE.U32 R2, R7, UR6, RZ ;  /* 0x0000000607027c25 */ /* 0x000fc6000f8e00ff */
[----:B------:R-:W-:Y:S01]  /*1420*/  IADD3.X R9, PT, PT, RZ, RZ, R6, P2, P1 ;  /* 0x000000ffff097210 */ /* 0x000fe200017e2406 */
[----:B------:R-:W-:Y:S01]  /*1430*/  IMAD R6, R7, UR7, R3 ;  /* 0x0000000707067c24 */ /* 0x000fe2000f8e0203 */
[----:B------:R-:W-:-:S03]  /*1440*/  IADD3 R3, P0, PT, RZ, -R2, RZ ;  /* 0x80000002ff037210 */ /* 0x000fc60007f1e0ff */
[----:B------:R-:W-:Y:S02]  /*1450*/  IMAD R2, R9, UR6, R6 ;  /* 0x0000000609027c24 */ /* 0x000fe4000f8e0206 */
[----:B------:R-:W-:-:S04]  /*1460*/  IMAD.HI.U32 R6, R7, R3, RZ ;  /* 0x0000000307067227 */ /* 0x000fc800078e00ff */
[----:B------:R-:W-:-:S04]  /*1470*/  IMAD.X R2, RZ, RZ, ~R2, P0 ;  /* 0x000000ffff027224 */ /* 0x000fc800000e0e02 */
        /* <DEDUP_REMOVED lines=8> */
[----:B------:R-:W-:Y:S02]  /*1500*/  IMAD.MOV.U32 R3, RZ, RZ, RZ ;  /* 0x000000ffff037224 */ /* 0x000fe400078e00ff */
[----:B------:R-:W-:-:S04]  /*1510*/  IMAD.WIDE.U32 R2, RZ, R7, R2 ;  /* 0x00000007ff027225 */ /* 0x000fc800078e0002 */
[----:B------:R-:W-:-:S04]  /*1520*/  IMAD.HI.U32 R2, P0, R9, R4, R2 ;  /* 0x0000000409027227 */ /* 0x000fc80007800002 */
[----:B------:R-:W-:Y:S01]  /*1530*/  IMAD.X R6, RZ, RZ, RZ, P0 ;  /* 0x000000ffff067224 */ /* 0x000fe200000e06ff */
[----:B------:R-:W-:-:S04]  /*1540*/  IADD3 R7, P1, PT, RZ, R2, RZ ;  /* 0x00000002ff077210 */ /* 0x000fc80007f3e0ff */
[----:B------:R-:W-:Y:S01]  /*1550*/  IADD3.X R6, PT, PT, RZ, R6, RZ, P1, !PT ;  /* 0x00000006ff067210 */ /* 0x000fe20000ffe4ff */
[----:B------:R-:W-:-:S04]  /*1560*/  IMAD.WIDE.U32 R2, R7, UR6, RZ ;  /* 0x0000000607027c25 */ /* 0x000fc8000f8e00ff */
[C---:B------:R-:W-:Y:S01]  /*1570*/  IMAD R3, R7.reuse, UR7, R3 ;  /* 0x0000000707037c24 */ /* 0x040fe2000f8e0203 */
[----:B------:R-:W-:Y:S02]  /*1580*/  IADD3 R11, P1, PT, -R2, R4, RZ ;  /* 0x00000004020b7210 */ /* 0x000fe40007f3e1ff */
[----:B------:R-:W-:Y:S01]  /*1590*/  IADD3 R2, P2, PT, R7, 0x1, RZ ;  /* 0x0000000107027810 */ /* 0x000fe20007f5e0ff */
[----:B------:R-:W-:Y:S01]  /*15a0*/  IMAD R3, R6, UR6, R3 ;  /* 0x0000000606037c24 */ /* 0x000fe2000f8e0203 */
[----:B------:R-:W-:-:S03]  /*15b0*/  ISETP.GE.U32.AND P0, PT, R11, UR6, PT ;  /* 0x000000060b007c0c */ /* 0x000fc6000bf06070 */
[----:B------:R-:W-:Y:S01]  /*15c0*/  IMAD.X R10, RZ, RZ, ~R3, P1 ;  /* 0x000000ffff0a7224 */ /* 0x000fe200008e0e03 */
[----:B------:R-:W-:Y:S01]  /*15d0*/  IADD3 R8, P1, PT, R11, -UR6, RZ ;  /* 0x800000060b087c10 */ /* 0x000fe2000ff3e0ff */
[----:B------:R-:W-:-:S03]  /*15e0*/  IMAD.X R3, RZ, RZ, R6, P2 ;  /* 0x000000ffff037224 */ /* 0x000fc600010e0606 */
[C---:B------:R-:W-:Y:S02]  /*15f0*/  ISETP.GE.U32.AND.EX P0, PT, R10.reuse, UR7, PT, P0 ;  /* 0x000000070a007c0c */ /* 0x040fe4000bf06100 */
[----:B------:R-:W-:Y:S02]  /*1600*/  IADD3.X R9, PT, PT, R10, ~UR7, RZ, P1, !PT ;  /* 0x800000070a097c10 */ /* 0x000fe40008ffe4ff */
[----:B------:R-:W-:Y:S02]  /*1610*/  SEL R7, R2, R7, P0 ;  /* 0x0000000702077207 */ /* 0x000fe40000000000 */
[----:B------:R-:W-:Y:S02]  /*1620*/  SEL R8, R8, R11, P0 ;  /* 0x0000000b08087207 */ /* 0x000fe40000000000 */
[----:B------:R-:W-:Y:S02]  /*1630*/  SEL R2, R9, R10, P0 ;  /* 0x0000000a09027207 */ /* 0x000fe40000000000 */
[----:B------:R-:W-:Y:S01]  /*1640*/  SEL R6, R3, R6, P0 ;  /* 0x0000000603067207 */ /* 0x000fe20000000000 */
[----:B------:R-:W-:Y:S01]  /*1650*/  IMAD.MOV.U32 R3, RZ, RZ, 0x0 ;  /* 0x00000000ff037424 */ /* 0x000fe200078e00ff */
[----:B------:R-:W-:-:S02]  /*1660*/  IADD3 R10, P2, PT, R7, 0x1, RZ ;  /* 0x00000001070a7810 */ /* 0x000fc40007f5e0ff */
[----:B------:R-:W-:Y:S02]  /*1670*/  ISETP.GE.U32.AND P0, PT, R8, UR6, PT ;  /* 0x0000000608007c0c */ /* 0x000fe4000bf06070 */
[----:B------:R-:W-:Y:S01]  /*1680*/  ISETP.NE.U32.AND P1, PT, RZ, UR6, PT ;  /* 0x00000006ff007c0c */ /* 0x000fe2000bf25070 */
[----:B------:R-:W-:Y:S01]  /*1690*/  IMAD.X R11, RZ, RZ, R6, P2 ;  /* 0x000000ffff0b7224 */ /* 0x000fe200010e0606 */
[----:B------:R-:W-:Y:S01]  /*16a0*/  ISETP.GE.U32.AND.EX P0, PT, R2, UR7, PT, P0 ;  /* 0x0000000702007c0c */ /* 0x000fe2000bf06100 */
[----:B------:R-:W-:Y:S01]  /*16b0*/  IMAD.MOV.U32 R2, RZ, RZ, R0 ;  /* 0x000000ffff027224 */ /* 0x000fe200078e0000 */
[----:B------:R-:W-:Y:S02]  /*16c0*/  ISETP.NE.AND.EX P1, PT, RZ, UR7, PT, P1 ;  /* 0x00000007ff007c0c */ /* 0x000fe4000bf25310 */
[----:B------:R-:W-:Y:S02]  /*16d0*/  SEL R10, R10, R7, P0 ;  /* 0x000000070a0a7207 */ /* 0x000fe40000000000 */
[----:B------:R-:W-:-:S02]  /*16e0*/  SEL R11, R11, R6, P0 ;  /* 0x000000060b0b7207 */ /* 0x000fc40000000000 */
[----:B------:R-:W-:Y:S02]  /*16f0*/  SEL R10, R10, 0xffffffff, P1 ;  /* 0xffffffff0a0a7807 */ /* 0x000fe40000800000 */
[----:B------:R-:W-:Y:S01]  /*1700*/  SEL R11, R11, 0xffffffff, P1 ;  /* 0xffffffff0b0b7807 */ /* 0x000fe20000800000 */
[----:B------:R-:W-:Y:S06]  /*1710*/  RET.REL.NODEC R2 `(_Z20col_fft_stage_kernelP6float2mmif) ;  /* 0xffffffe802387950 */ /* 0x000fec0003c3ffff */
.L_x_22:
        /* <DEDUP_REMOVED lines=14> */
.L_x_50:


//--------------------- .text._Z20row_fft_stage_kernelP6float2mmif --------------------------
	.section	.text._Z20row_fft_stage_kernelP6float2mmif,"ax",@progbits
	.align	128
        .global         _Z20row_fft_stage_kernelP6float2mmif
        .type           _Z20row_fft_stage_kernelP6float2mmif,@function
        .size           _Z20row_fft_stage_kernelP6float2mmif,(.L_x_52 - _Z20row_fft_stage_kernelP6float2mmif)
        .other          _Z20row_fft_stage_kernelP6float2mmif,@"STO_CUDA_ENTRY STV_DEFAULT"
_Z20row_fft_stage_kernelP6float2mmif:
.text._Z20row_fft_stage_kernelP6float2mmif:
        /* <DEDUP_REMOVED lines=43> */
.L_x_23:
[----:B------:R-:W-:-:S07]  /*02b0*/  MOV R0, 0x2d0 ;  /* 0x000002d000007802 */ /* 0x000fce0000000f00 */
[----:B------:R-:W-:Y:S05]  /*02c0*/  CALL.REL.NOINC `($__internal_5_$__cuda_sm20_div_u64) ;  /* 0x0000001000047944 */ /* 0x000fea0003c00000 */
[----:B------:R-:W-:Y:S01]  /*02d0*/  IADD3 R7, P0, PT, RZ, -R14, RZ ;  /* 0x8000000eff077210 */ /* 0x000fe20007f1e0ff */
[----:B------:R-:W-:-:S04]  /*02e0*/  IMAD.MOV.U32 R3, RZ, RZ, RZ ;  /* 0x000000ffff037224 */ /* 0x000fc800078e00ff */
[----:B------:R-:W-:Y:S02]  /*02f0*/  IMAD.X R0, RZ, RZ, ~R15, P0 ;  /* 0x000000ffff007224 */ /* 0x000fe400000e0e0f */
[----:B------:R-:W-:-:S04]  /*0300*/  IMAD.WIDE.U32 R4, R7, UR6, R2 ;  /* 0x0000000607047c25 */ /* 0x000fc8000f8e0002 */
[----:B------:R-:W-:Y:S02]  /*0310*/  IMAD R0, R0, UR6, RZ ;  /* 0x0000000600007c24 */ /* 0x000fe4000f8e02ff */
[----:B------:R-:W-:Y:S02]  /*0320*/  IMAD.MOV.U32 R3, RZ, RZ, R4 ;  /* 0x000000ffff037224 */ /* 0x000fe400078e0004 */
[----:B------:R-:W-:-:S04]  /*0330*/  IMAD R7, R7, UR7, R0 ;  /* 0x0000000707077c24 */ /* 0x000fc8000f8e0200 */
[----:B------:R-:W-:-:S07]  /*0340*/  IMAD.IADD R0, R5, 0x1, R7 ;  /* 0x0000000105007824 */ /* 0x000fce00078e0207 */
.L_x_24:
[----:B------:R-:W0:Y:S01]  /*0350*/  LDCU.64 UR6, c[0x0][0x398] ;  /* 0x00007300ff0677ac */ /* 0x000e220008000a00 */
[----:B------:R-:W-:Y:S02]  /*0360*/  HFMA2 R2, -RZ, RZ, 0, 5.9604644775390625e-08 ;  /* 0x00000001ff027431 */ /* 0x000fe400000001ff */
[----:B------:R-:W-:Y:S01]  /*0370*/  IMAD.MOV.U32 R6, RZ, RZ, 0x1 ;  /* 0x00000001ff067424 */ /* 0x000fe200078e00ff */
[----:B------:R-:W-:Y:S01]  /*0380*/  BSSY.RECONVERGENT B0, `(.L_x_25) ;  /* 0x0000025000007945 */ /* 0x000fe20003800200 */
[----:B------:R-:W-:Y:S01]  /*0390*/  UMOV UR8, 0x54442d18 ;  /* 0x54442d1800087882 */ /* 0x000fe20000000000 */
[----:B------:R-:W-:Y:S01]  /*03a0*/  UMOV UR9, 0x400921fb ;  /* 0x400921fb00097882 */ /* 0x000fe20000000000 */
[----:B0-----:R-:W-:-:S06]  /*03b0*/  UIADD3 UR4, UPT, UPT, UR6, -0x1, URZ ;  /* 0xffffffff06047890 */ /* 0x001fcc000fffe0ff */
[----:B------:R-:W-:-:S04]  /*03c0*/  SHF.L.U32 R2, R2, UR4, RZ ;  /* 0x0000000402027c19 */ /* 0x000fc800080006ff */
[----:B------:R-:W-:Y:S02]  /*03d0*/  I2FP.F32.U32 R26, R2 ;  /* 0x00000002001a7245 */ /* 0x000fe40000201000 */
[----:B------:R-:W-:-:S04]  /*03e0*/  IADD3 R12, P0, PT, R2, -0x1, RZ ;  /* 0xffffffff020c7810 */ /* 0x000fc80007f1e0ff */
[----:B------:R-:W0:Y:S01]  /*03f0*/  F2F.F64.F32 R26, R26 ;  /* 0x0000001a001a7310 */ /* 0x000e220000201800 */
[----:B------:R-:W-:Y:S01]  /*0400*/  IMAD.X R5, RZ, RZ, -0x1, P0 ;  /* 0xffffffffff057424 */ /* 0x000fe200000e06ff */
[----:B------:R-:W-:-:S04]  /*0410*/  LOP3.LUT R12, R3, R12, RZ, 0xc0, !PT ;  /* 0x0000000c030c7212 */ /* 0x000fc800078ec0ff */
[----:B------:R-:W-:Y:S02]  /*0420*/  LOP3.LUT R13, R0, R5, RZ, 0xc0, !PT ;  /* 0x00000005000d7212 */ /* 0x000fe400078ec0ff */
[----:B------:R-:W1:Y:S08]  /*0430*/  F2F.F64.F32 R4, UR7 ;  /* 0x0000000700047d10 */ /* 0x000e700008201800 */
[----:B0-----:R-:W0:Y:S01]  /*0440*/  MUFU.RCP64H R7, R27 ;  /* 0x0000001b00077308 */ /* 0x001e220000001800 */
[----:B-1----:R-:W-:-:S07]  /*0450*/  DMUL R4, R4, UR8 ;  /* 0x0000000804047c28 */ /* 0x002fce0008000000 */
[----:B------:R-:W1:Y:S01]  /*0460*/  I2F.U64 R10, R12 ;  /* 0x0000000c000a7312 */ /* 0x000e620000301000 */
[----:B0-----:R-:W-:-:S07]  /*0470*/  DFMA R8, -R26, R6, 1 ;  /* 0x3ff000001a08742b */ /* 0x001fce0000000106 */
[----:B-1----:R-:W0:Y:S01]  /*0480*/  F2F.F64.F32 R16, R10 ;  /* 0x0000000a00107310 */ /* 0x002e220000201800 */
[----:B------:R-:W-:-:S08]  /*0490*/  DFMA R8, R8, R8, R8 ;  /* 0x000000080808722b */ /* 0x000fd00000000008 */
[----:B------:R-:W-:Y:S02]  /*04a0*/  DFMA R8, R6, R8, R6 ;  /* 0x000000080608722b */ /* 0x000fe40000000006 */
[----:B0-----:R-:W-:-:S06]  /*04b0*/  DMUL R16, R4, R16 ;  /* 0x0000001004107228 */ /* 0x001fcc0000000000 */
[----:B------:R-:W-:-:S04]  /*04c0*/  DFMA R6, -R26, R8, 1 ;  /* 0x3ff000001a06742b */ /* 0x000fc80000000108 */
[----:B------:R-:W-:-:S04]  /*04d0*/  FSETP.GEU.AND P1, PT, |R17|, 6.5827683646048100446e-37, PT ;  /* 0x036000001100780b */ /* 0x000fc80003f2e200 */
[----:B------:R-:W-:-:S08]  /*04e0*/  DFMA R6, R8, R6, R8 ;  /* 0x000000060806722b */ /* 0x000fd00000000008 */
[----:B------:R-:W-:-:S08]  /*04f0*/  DMUL R4, R16, R6 ;  /* 0x0000000610047228 */ /* 0x000fd00000000000 */
[----:B------:R-:W-:-:S08]  /*0500*/  DFMA R8, -R26, R4, R16 ;  /* 0x000000041a08722b */ /* 0x000fd00000000110 */
[----:B------:R-:W-:Y:S01]  /*0510*/  DFMA R6, R6, R8, R4 ;  /* 0x000000080606722b */ /* 0x000fe20000000004 */
[--C-:B------:R-:W-:Y:S02]  /*0520*/  SHF.R.U64 R5, R3, UR4, R0.reuse ;  /* 0x0000000403057c19 */ /* 0x100fe40008001200 */
[----:B------:R-:W-:-:S04]  /*0530*/  SHF.R.U32.HI R0, RZ, UR4, R0 ;  /* 0x00000004ff007c19 */ /* 0x000fc80008011600 */
[----:B------:R-:W-:-:S03]  /*0540*/  SHF.L.U64.HI R3, R5, UR6, R0 ;  /* 0x0000000605037c19 */ /* 0x000fc60008010200 */
[----:B------:R-:W-:-:S05]  /*0550*/  FFMA R4, RZ, R27, R7 ;  /* 0x0000001bff047223 */ /* 0x000fca0000000007 */
[----:B------:R-:W-:Y:S02]  /*0560*/  FSETP.GT.AND P0, PT, |R4|, 1.469367938527859385e-39, PT ;  /* 0x001000000400780b */ /* 0x000fe40003f04200 */
[----:B------:R-:W-:-:S11]  /*0570*/  SHF.L.U32 R4, R5, UR6, RZ ;  /* 0x0000000605047c19 */ /* 0x000fd600080006ff */
[----:B------:R-:W-:Y:S05]  /*0580*/  @P0 BRA P1, `(.L_x_26) ;  /* 0x0000000000100947 */ /* 0x000fea0000800000 */
[----:B------:R-:W-:-:S07]  /*0590*/  MOV R0, 0x5b0 ;  /* 0x000005b000007802 */ /* 0x000fce0000000f00 */
[----:B------:R-:W-:Y:S05]  /*05a0*/  CALL.REL.NOINC `($__internal_4_$__cuda_sm20_div_rn_f64_full) ;  /* 0x0000000400d07944 */ /* 0x000fea0003c00000 */
[----:B------:R-:W-:Y:S02]  /*05b0*/  IMAD.MOV.U32 R6, RZ, RZ, R18 ;  /* 0x000000ffff067224 */ /* 0x000fe400078e0012 */
[----:B------:R-:W-:-:S07]  /*05c0*/  IMAD.MOV.U32 R7, RZ, RZ, R19 ;  /* 0x000000ffff077224 */ /* 0x000fce00078e0013 */
.L_x_26:
[----:B------:R-:W-:Y:S05]  /*05d0*/  BSYNC.RECONVERGENT B0 ;  /* 0x0000000000007941 */ /* 0x000fea0003800200 */
.L_x_25:
        /* <DEDUP_REMOVED lines=16> */
[----:B------:R-:W-:Y:S01]  /*06e0*/  MOV R0, R1 ;  /* 0x0000000100007202 */ /* 0x000fe20000000f00 */
[----:B------:R-:W-:Y:S01]  /*06f0*/  IMAD.MOV.U32 R8, RZ, RZ, RZ ;  /* 0x000000ffff087224 */ /* 0x000fe200078e00ff */
[----:B------:R-:W0:Y:S02]  /*0700*/  LDCU.64 UR8, c[0x4][URZ] ;  /* 0x01000000ff0877ac */ /* 0x000e240008000a00 */
[----:B------:R-:W-:Y:S01]  /*0710*/  LOP3.LUT R17, R5, 0x80000000, RZ, 0xfc, !PT ;  /* 0x8000000005117812 */ /* 0x000fe200078efcff */
[----:B------:R-:W-:Y:S01]  /*0720*/  UMOV UR5, URZ ;  /* 0x000000ff00057c82 */ /* 0x000fe20008000000 */
[----:B------:R-:W-:-:S05]  /*0730*/  UMOV UR4, URZ ;  /* 0x000000ff00047c82 */ /* 0x000fca0008000000 */
.L_x_29:
        /* <DEDUP_REMOVED lines=11> */
[----:B0-----:R-:W-:Y:S01]  /*07f0*/  VIADD R0, R0, 0x4 ;  /* 0x0000000400007836 */ /* 0x001fe20000000000 */
        /* <DEDUP_REMOVED lines=32> */
.L_x_28:
[----:B------:R-:W-:Y:S05]  /*0a00*/  BSYNC.RECONVERGENT B0 ;  /* 0x0000000000007941 */ /* 0x000fea0003800200 */
.L_x_27:
[----:B------:R-:W0:Y:S01]  /*0a10*/  LDCU.64 UR8, c[0x0][0x390] ;  /* 0x00007200ff0877ac */ /* 0x000e220008000a00 */
[----:B------:R-:W-:Y:S01]  /*0a20*/  MOV R6, R12 ;  /* 0x0000000c00067202 */ /* 0x000fe20000000f00 */
[----:B------:R-:W-:Y:S01]  /*0a30*/  IMAD.MOV.U32 R7, RZ, RZ, R13 ;  /* 0x000000ffff077224 */ /* 0x000fe200078e000d */
[----:B------:R-:W1:Y:S03]  /*0a40*/  LDCU.64 UR4, c[0x0][0x380] ;  /* 0x00007000ff0477ac */ /* 0x000e660008000a00 */
[----:B0-----:R-:W-:-:S04]  /*0a50*/  IMAD.WIDE.U32 R6, R14, UR8, R6 ;  /* 0x000000080e067c25 */ /* 0x001fc8000f8e0006 */
[----:B------:R-:W-:Y:S01]  /*0a60*/  IMAD R9, R15, UR8, RZ ;  /* 0x000000080f097c24 */ /* 0x000fe2000f8e02ff */
[----:B------:R-:W-:-:S03]  /*0a70*/  IADD3 R4, P0, PT, R4, R6, RZ ;  /* 0x0000000604047210 */ /* 0x000fc60007f1e0ff */
[----:B------:R-:W-:-:S05]  /*0a80*/  IMAD R9, R14, UR9, R9 ;  /* 0x000000090e097c24 */ /* 0x000fca000f8e0209 */
[----:B------:R-:W-:Y:S02]  /*0a90*/  IADD3.X R3, PT, PT, R3, R7, R9, P0, !PT ;  /* 0x0000000703037210 */ /* 0x000fe400007fe409 */
[----:B-1----:R-:W-:-:S04]  /*0aa0*/  LEA R6, P0, R4, UR4, 0x3 ;  /* 0x0000000404067c11 */ /* 0x002fc8000f8018ff */
[----:B------:R-:W-:Y:S02]  /*0ab0*/  LEA.HI.X R7, R4, UR5, R3, 0x3, P0 ;  /* 0x0000000504077c11 */ /* 0x000fe400080f1c03 */
[----:B------:R-:W-:-:S04]  /*0ac0*/  LEA R8, P0, R2, R6, 0x3 ;  /* 0x0000000602087211 */ /* 0x000fc800078018ff */
[----:B------:R-:W-:Y:S02]  /*0ad0*/  LEA.HI.X R9, R2, R7, RZ, 0x3, P0 ;  /* 0x0000000702097211 */ /* 0x000fe400000f1cff */
[----:B------:R-:W2:Y:S04]  /*0ae0*/  LDG.E.64 R2, desc[UR6][R6.64] ;  /* 0x0000000606027981 */ /* 0x000ea8000c1e1b00 */
        /* <DEDUP_REMOVED lines=8> */
[----:B------:R-:W-:Y:S01]  /*0b70*/  FFMA R12, R13, R12, -0.16666662693023681641 ;  /* 0xbe2aaaa80d0c7423 */ /* 0x000fe2000000000c */
[----:B------:R-:W-:Y:S01]  /*0b80*/  LOP3.LUT R14, R5, 0x1, RZ, 0xc0, !PT ;  /* 0x00000001050e7812 */ /* 0x000fe200078ec0ff */
        /* <DEDUP_REMOVED lines=11> */
[C---:B---3--:R-:W-:Y:S01]  /*0c40*/  FMUL R5, R0.reuse, R11 ;  /* 0x0000000b00057220 */ /* 0x048fe20000400000 */
[----:B------:R-:W-:-:S03]  /*0c50*/  FMUL R0, R0, R10 ;  /* 0x0000000a00007220 */ /* 0x000fc60000400000 */
[C---:B------:R-:W-:Y:S01]  /*0c60*/  FFMA R5, R4.reuse, R10, -R5 ;  /* 0x0000000a04057223 */ /* 0x040fe20000000805 */
[----:B------:R-:W-:-:S03]  /*0c70*/  FFMA R0, R4, R11, R0 ;  /* 0x0000000b04007223 */ /* 0x000fc60000000000 */
[C-C-:B--2---:R-:W-:Y:S01]  /*0c80*/  FADD R4, R2.reuse, R5.reuse ;  /* 0x0000000502047221 */ /* 0x144fe20000000000 */
[----:B------:R-:W-:Y:S01]  /*0c90*/  FADD R2, R2, -R5 ;  /* 0x8000000502027221 */ /* 0x000fe20000000000 */
[C-C-:B------:R-:W-:Y:S01]  /*0ca0*/  FADD R5, R3.reuse, R0.reuse ;  /* 0x0000000003057221 */ /* 0x140fe20000000000 */
[----:B------:R-:W-:-:S04]  /*0cb0*/  FADD R3, R3, -R0 ;  /* 0x8000000003037221 */ /* 0x000fc80000000000 */
[----:B------:R-:W-:Y:S04]  /*0cc0*/  STG.E.64 desc[UR6][R6.64], R4 ;  /* 0x0000000406007986 */ /* 0x000fe8000c101b06 */
[----:B------:R-:W-:Y:S01]  /*0cd0*/  STG.E.64 desc[UR6][R8.64], R2 ;  /* 0x0000000208007986 */ /* 0x000fe2000c101b06 */
[----:B------:R-:W-:Y:S05]  /*0ce0*/  EXIT ;  /* 0x000000000000794d */ /* 0x000fea0003800000 */
        .weak           $__internal_4_$__cuda_sm20_div_rn_f64_full
        .type           $__internal_4_$__cuda_sm20_div_rn_f64_full,@function
        .size           $__internal_4_$__cuda_sm20_div_rn_f64_full,($__internal_5_$__cuda_sm20_div_u64 - $__internal_4_$__cuda_sm20_div_rn_f64_full)
$__internal_4_$__cuda_sm20_div_rn_f64_full:
[C---:B------:R-:W-:Y:S01]  /*0cf0*/  FSETP.GEU.AND P0, PT, |R27|.reuse, 1.469367938527859385e-39, PT ;  /* 0x001000001b00780b */ /* 0x040fe20003f0e200 */
[--C-:B------:R-:W-:Y:S01]  /*0d00*/  IMAD.MOV.U32 R8, RZ, RZ, R26.reuse ;  /* 0x000000ffff087224 */ /* 0x100fe200078e001a */
[C---:B------:R-:W-:Y:S01]  /*0d10*/  LOP3.LUT R10, R27.reuse, 0x800fffff, RZ, 0xc0, !PT ;  /* 0x800fffff1b0a7812 */ /* 0x040fe200078ec0ff */
[----:B------:R-:W-:Y:S01]  /*0d20*/  IMAD.MOV.U32 R9, RZ, RZ, R27 ;  /* 0x000000ffff097224 */ /* 0x000fe200078e001b */
[----:B------:R-:W-:Y:S01]  /*0d30*/  MOV R6, R16 ;  /* 0x0000001000067202 */ /* 0x000fe20000000f00 */
[----:B------:R-:W-:Y:S01]  /*0d40*/  IMAD.MOV.U32 R7, RZ, RZ, R17 ;  /* 0x000000ffff077224 */ /* 0x000fe200078e0011 */
[----:B------:R-:W-:Y:S01]  /*0d50*/  LOP3.LUT R11, R10, 0x3ff00000, RZ, 0xfc, !PT ;  /* 0x3ff000000a0b7812 */ /* 0x000fe200078efcff */
[----:B------:R-:W-:Y:S01]  /*0d60*/  IMAD.MOV.U32 R10, RZ, RZ, R26 ;  /* 0x000000ffff0a7224 */ /* 0x000fe200078e001a */
[----:B------:R-:W-:Y:S01]  /*0d70*/  LOP3.LUT R26, R27, 0x7ff00000, RZ, 0xc0, !PT ;  /* 0x7ff000001b1a7812 */ /* 0x000fe200078ec0ff */
[----:B------:R-:W-:Y:S01]  /*0d80*/  IMAD.MOV.U32 R18, RZ, RZ, 0x1 ;  /* 0x00000001ff127424 */ /* 0x000fe200078e00ff */
[C---:B------:R-:W-:Y:S01]  /*0d90*/  FSETP.GEU.AND P2, PT, |R7|.reuse, 1.469367938527859385e-39, PT ;  /* 0x001000000700780b */ /* 0x040fe20003f4e200 */
[----:B------:R-:W-:Y:S01]  /*0da0*/  IMAD.MOV.U32 R24, RZ, RZ, 0x1ca00000 ;  /* 0x1ca00000ff187424 */ /* 0x000fe200078e00ff */
[----:B------:R-:W-:Y:S01]  /*0db0*/  LOP3.LUT R5, R7, 0x7ff00000, RZ, 0xc0, !PT ;  /* 0x7ff0000007057812 */ /* 0x000fe200078ec0ff */
[----:B------:R-:W-:Y:S01]  /*0dc0*/  @!P0 DMUL R10, R8, 8.98846567431157953865e+307 ;  /* 0x7fe00000080a8828 */ /* 0x000fe20000000000 */
[----:B------:R-:W-:Y:S02]  /*0dd0*/  BSSY.RECONVERGENT B1, `(.L_x_30) ;  /* 0x000004d000017945 */ /* 0x000fe40003800200 */
[----:B------:R-:W-:Y:S01]  /*0de0*/  ISETP.GE.U32.AND P1, PT, R5, R26, PT ;  /* 0x0000001a0500720c */ /* 0x000fe20003f26070 */
[----:B------:R-:W-:-:S02]  /*0df0*/  IMAD.MOV.U32 R25, RZ, RZ, R5 ;  /* 0x000000ffff197224 */ /* 0x000fc400078e0005 */
[----:B------:R-:W0:Y:S04]  /*0e00*/  MUFU.RCP64H R19, R11 ;  /* 0x0000000b00137308 */ /* 0x000e280000001800 */
[----:B------:R-:W-:Y:S01]  /*0e10*/  @!P2 LOP3.LUT R20, R9, 0x7ff00000, RZ, 0xc0, !PT ;  /* 0x7ff000000914a812 */ /* 0x000fe200078ec0ff */
[----:B------:R-:W-:Y:S01]  /*0e20*/  @!P2 IMAD.MOV.U32 R22, RZ, RZ, RZ ;  /* 0x000000ffff16a224 */ /* 0x000fe200078e00ff */
[----:B------:R-:W-:Y:S02]  /*0e30*/  @!P0 LOP3.LUT R26, R11, 0x7ff00000, RZ, 0xc0, !PT ;  /* 0x7ff000000b1a8812 */ /* 0x000fe400078ec0ff */
[----:B------:R-:W-:Y:S02]  /*0e40*/  @!P2 ISETP.GE.U32.AND P3, PT, R5, R20, PT ;  /* 0x000000140500a20c */ /* 0x000fe40003f66070 */
[----:B------:R-:W-:-:S02]  /*0e50*/  IADD3 R27, PT, PT, R26, -0x1, RZ ;  /* 0xffffffff1a1b7810 */ /* 0x000fc40007ffe0ff */
[----:B------:R-:W-:-:S04]  /*0e60*/  @!P2 SEL R21, R24, 0x63400000, !P3 ;  /* 0x634000001815a807 */ /* 0x000fc80005800000 */
[----:B------:R-:W-:Y:S01]  /*0e70*/  @!P2 LOP3.LUT R21, R21, 0x80000000, R7, 0xf8, !PT ;  /* 0x800000001515a812 */ /* 0x000fe200078ef807 */
[----:B0-----:R-:W-:-:S03]  /*0e80*/  DFMA R16, R18, -R10, 1 ;  /* 0x3ff000001210742b */ /* 0x001fc6000000080a */
[----:B------:R-:W-:-:S05]  /*0e90*/  @!P2 LOP3.LUT R23, R21, 0x100000, RZ, 0xfc, !PT ;  /* 0x001000001517a812 */ /* 0x000fca00078efcff */
[----:B------:R-:W-:-:S08]  /*0ea0*/  DFMA R16, R16, R16, R16 ;  /* 0x000000101010722b */ /* 0x000fd00000000010 */
[----:B------:R-:W-:Y:S01]  /*0eb0*/  DFMA R18, R18, R16, R18 ;  /* 0x000000101212722b */ /* 0x000fe20000000012 */
[----:B------:R-:W-:Y:S01]  /*0ec0*/  SEL R17, R24, 0x63400000, !P1 ;  /* 0x6340000018117807 */ /* 0x000fe20004800000 */
[----:B------:R-:W-:-:S03]  /*0ed0*/  IMAD.MOV.U32 R16, RZ, RZ, R6 ;  /* 0x000000ffff107224 */ /* 0x000fc600078e0006 */
        /* <DEDUP_REMOVED lines=8> */
[----:B------:R-:W-:-:S03]  /*0f60*/  DFMA R22, R20, -R10, R16 ;  /* 0x8000000a1416722b */ /* 0x000fc60000000010 */
[----:B------:R-:W-:-:S05]  /*0f70*/  ISETP.GT.U32.OR P0, PT, R27, 0x7feffffe, P0 ;  /* 0x7feffffe1b00780c */ /* 0x000fca0000704470 */
[----:B------:R-:W-:-:S08]  /*0f80*/  DFMA R22, R18, R22, R20 ;  /* 0x000000161216722b */ /* 0x000fd00000000014 */
[----:B------:R-:W-:Y:S05]  /*0f90*/  @P0 BRA `(.L_x_31) ;  /* 0x00000000006c0947 */ /* 0x000fea0003800000 */
[----:B------:R-:W-:-:S04]  /*0fa0*/  LOP3.LUT R18, R9, 0x7ff00000, RZ, 0xc0, !PT ;  /* 0x7ff0000009127812 */ /* 0x000fc800078ec0ff */
[CC--:B------:R-:W-:Y:S02]  /*0fb0*/  VIADDMNMX R6, R5.reuse, -R18.reuse, 0xb9600000, !PT ;  /* 0xb960000005067446 */ /* 0x0c0fe40007800912 */
[----:B------:R-:W-:Y:S02]  /*0fc0*/  ISETP.GE.U32.AND P0, PT, R5, R18, PT ;  /* 0x000000120500720c */ /* 0x000fe40003f06070 */
[----:B------:R-:W-:Y:S01]  /*0fd0*/  VIMNMX R5, PT, PT, R6, 0x46a00000, PT ;  /* 0x46a0000006057848 */ /* 0x000fe20003fe0100 */
[----:B------:R-:W-:Y:S01]  /*0fe0*/  IMAD.MOV.U32 R6, RZ, RZ, RZ ;  /* 0x000000ffff067224 */ /* 0x000fe200078e00ff */
[----:B------:R-:W-:-:S05]  /*0ff0*/  SEL R24, R24, 0x63400000, !P0 ;  /* 0x6340000018187807 */ /* 0x000fca0004000000 */
        /* <DEDUP_REMOVED lines=13> */
[----:B------:R-:W-:Y:S01]  /*10d0*/  IMAD.MOV.U32 R8, RZ, RZ, RZ ;  /* 0x000000ffff087224 */ /* 0x000fe200078e00ff */
[----:B------:R-:W-:-:S05]  /*10e0*/  IADD3 R5, PT, PT, -R5, -0x43300000, RZ ;  /* 0xbcd0000005057810 */ /* 0x000fca0007ffe1ff */
[----:B------:R-:W-:-:S03]  /*10f0*/  DFMA R8, R18, -R8, R22 ;  /* 0x800000081208722b */ /* 0x000fc60000000016 */
[----:B------:R-:W-:-:S07]  /*1100*/  LOP3.LUT R17, R7, R17, RZ, 0x3c, !PT ;  /* 0x0000001107117212 */ /* 0x000fce00078e3cff */
[----:B------:R-:W-:-:S04]  /*1110*/  FSETP.NEU.AND P0, PT, |R9|, R5, PT ;  /* 0x000000050900720b */ /* 0x000fc80003f0d200 */
[----:B------:R-:W-:Y:S02]  /*1120*/  FSEL R18, R6, R18, !P0 ;  /* 0x0000001206127208 */ /* 0x000fe40004000000 */
[----:B------:R-:W-:Y:S01]  /*1130*/  FSEL R19, R17, R19, !P0 ;  /* 0x0000001311137208 */ /* 0x000fe20004000000 */
[----:B------:R-:W-:Y:S06]  /*1140*/  BRA `(.L_x_32) ;  /* 0x0000000000547947 */ /* 0x000fec0003800000 */
.L_x_31:
[----:B------:R-:W-:-:S14]  /*1150*/  DSETP.NAN.AND P0, PT, R6, R6, PT ;  /* 0x000000060600722a */ /* 0x000fdc0003f08000 */
[----:B------:R-:W-:Y:S05]  /*1160*/  @P0 BRA `(.L_x_33) ;  /* 0x0000000000440947 */ /* 0x000fea0003800000 */
[----:B------:R-:W-:-:S14]  /*1170*/  DSETP.NAN.AND P0, PT, R8, R8, PT ;  /* 0x000000080800722a */ /* 0x000fdc0003f08000 */
[----:B------:R-:W-:Y:S05]  /*1180*/  @P0 BRA `(.L_x_34) ;  /* 0x0000000000300947 */ /* 0x000fea0003800000 */
[----:B------:R-:W-:Y:S01]  /*1190*/  ISETP.NE.AND P0, PT, R25, R26, PT ;  /* 0x0000001a1900720c */ /* 0x000fe20003f05270 */
[----:B------:R-:W-:Y:S01]  /*11a0*/  IMAD.MOV.U32 R18, RZ, RZ, 0x0 ;  /* 0x00000000ff127424 */ /* 0x000fe200078e00ff */
[----:B------:R-:W-:-:S11]  /*11b0*/  MOV R19, 0xfff80000 ;  /* 0xfff8000000137802 */ /* 0x000fd60000000f00 */
[----:B------:R-:W-:Y:S05]  /*11c0*/  @!P0 BRA `(.L_x_32) ;  /* 0x0000000000348947 */ /* 0x000fea0003800000 */
[----:B------:R-:W-:Y:S02]  /*11d0*/  ISETP.NE.AND P0, PT, R25, 0x7ff00000, PT ;  /* 0x7ff000001900780c */ /* 0x000fe40003f05270 */
[----:B------:R-:W-:Y:S02]  /*11e0*/  LOP3.LUT R19, R7, 0x80000000, R9, 0x48, !PT ;  /* 0x8000000007137812 */ /* 0x000fe400078e4809 */
[----:B------:R-:W-:-:S13]  /*11f0*/  ISETP.EQ.OR P0, PT, R26, RZ, !P0 ;  /* 0x000000ff1a00720c */ /* 0x000fda0004702670 */
[----:B------:R-:W-:Y:S01]  /*1200*/  @P0 LOP3.LUT R5, R19, 0x7ff00000, RZ, 0xfc, !PT ;  /* 0x7ff0000013050812 */ /* 0x000fe200078efcff */
[----:B------:R-:W-:Y:S02]  /*1210*/  @!P0 IMAD.MOV.U32 R18, RZ, RZ, RZ ;  /* 0x000000ffff128224 */ /* 0x000fe400078e00ff */
[----:B------:R-:W-:Y:S02]  /*1220*/  @P0 IMAD.MOV.U32 R18, RZ, RZ, RZ ;  /* 0x000000ffff120224 */ /* 0x000fe400078e00ff */
[----:B------:R-:W-:Y:S01]  /*1230*/  @P0 IMAD.MOV.U32 R19, RZ, RZ, R5 ;  /* 0x000000ffff130224 */ /* 0x000fe200078e0005 */
[----:B------:R-:W-:Y:S06]  /*1240*/  BRA `(.L_x_32) ;  /* 0x0000000000147947 */ /* 0x000fec0003800000 */
.L_x_34:
[----:B------:R-:W-:Y:S01]  /*1250*/  LOP3.LUT R19, R9, 0x80000, RZ, 0xfc, !PT ;  /* 0x0008000009137812 */ /* 0x000fe200078efcff */
[----:B------:R-:W-:Y:S01]  /*1260*/  IMAD.MOV.U32 R18, RZ, RZ, R8 ;  /* 0x000000ffff127224 */ /* 0x000fe200078e0008 */
[----:B------:R-:W-:Y:S06]  /*1270*/  BRA `(.L_x_32) ;  /* 0x0000000000087947 */ /* 0x000fec0003800000 */
.L_x_33:
[----:B------:R-:W-:Y:S01]  /*1280*/  LOP3.LUT R19, R7, 0x80000, RZ, 0xfc, !PT ;  /* 0x0008000007137812 */ /* 0x000fe200078efcff */
[----:B------:R-:W-:-:S07]  /*1290*/  IMAD.MOV.U32 R18, RZ, RZ, R6 ;  /* 0x000000ffff127224 */ /* 0x000fce00078e0006 */
.L_x_32:
[----:B------:R-:W-:Y:S05]  /*12a0*/  BSYNC.RECONVERGENT B1 ;  /* 0x0000000000017941 */ /* 0x000fea0003800200 */
.L_x_30:
[----:B------:R-:W-:Y:S02]  /*12b0*/  IMAD.MOV.U32 R6, RZ, RZ, R0 ;  /* 0x000000ffff067224 */ /* 0x000fe400078e0000 */
[----:B------:R-:W-:-:S04]  /*12c0*/  IMAD.MOV.U32 R7, RZ, RZ, 0x0 ;  /* 0x00000000ff077424 */ /* 0x000fc800078e00ff */
[----:B------:R-:W-:Y:S05]  /*12d0*/  RET.REL.NODEC R6 `(_Z20row_fft_stage_kernelP6float2mmif) ;  /* 0xffffffec06487950 */ /* 0x000fea0003c3ffff */
        .weak           $__internal_5_$__cuda_sm20_div_u64
        .type           $__internal_5_$__cuda_sm20_div_u64,@function
        .size           $__internal_5_$__cuda_sm20_div_u64,(.L_x_52 - $__internal_5_$__cuda_sm20_div_u64)
$__internal_5_$__cuda_sm20_div_u64:
[----:B------:R-:W-:Y:S01]  /*12e0*/  UMOV UR4, UR6 ;  /* 0x0000000600047c82 */ /* 0x000fe20008000000 */
[----:B------:R-:W-:Y:S02]  /*12f0*/  UMOV UR5, UR7 ;  /* 0x0000000700057c82 */ /* 0x000fe40008000000 */
[----:B------:R-:W0:Y:S08]  /*1300*/  I2F.U64.RP R8, UR4 ;  /* 0x0000000400087d12 */ /* 0x000e300008309000 */
[----:B0-----:R-:W0:Y:S02]  /*1310*/  MUFU.RCP R8, R8 ;  /* 0x0000000800087308 */ /* 0x001e240000001000 */
[----:B0-----:R-:W-:-:S06]  /*1320*/  IADD3 R4, PT, PT, R8, 0x1ffffffe, RZ ;  /* 0x1ffffffe08047810 */ /* 0x001fcc0007ffe0ff */
[----:B------:R-:W0:Y:S02]  /*1330*/  F2I.U64.TRUNC R4, R4 ;  /* 0x0000000400047311 */ /* 0x000e24000020d800 */
[----:B0-----:R-:W-:-:S04]  /*1340*/  IMAD.WIDE.U32 R6, R4, UR6, RZ ;  /* 0x0000000604067c25 */ /* 0x001fc8000f8e00ff */
[----:B------:R-:W-:Y:S01]  /*1350*/  IMAD R7, R4, UR7, R7 ;  /* 0x0000000704077c24 */ /* 0x000fe2000f8e0207 */
[----:B------:R-:W-:-:S03]  /*1360*/  IADD3 R9, P0, PT, RZ, -R6, RZ ;  /* 0x80000006ff097210 */ /* 0x000fc60007f1e0ff */
[----:B------:R-:W-:Y:S02]  /*1370*/  IMAD R7, R5, UR6, R7 ;  /* 0x0000000605077c24 */ /* 0x000fe4000f8e0207 */
[----:B------:R-:W-:-:S04]  /*1380*/  IMAD.HI.U32 R6, R4, R9, RZ ;  /* 0x0000000904067227 */ /* 0x000fc800078e00ff */
[----:B------:R-:W-:Y:S02]  /*1390*/  IMAD.X R11, RZ, RZ, ~R7, P0 ;  /* 0x000000ffff0b7224 */ /* 0x000fe400000e0e07 */
[----:B------:R-:W-:Y:S02]  /*13a0*/  IMAD.MOV.U32 R7, RZ, RZ, R4 ;  /* 0x000000ffff077224 */ /* 0x000fe400078e0004 */
[-C--:B------:R-:W-:Y:S02]  /*13b0*/  IMAD R13, R5, R11.reuse, RZ ;  /* 0x0000000b050d7224 */ /* 0x080fe400078e02ff */
[----:B------:R-:W-:-:S04]  /*13c0*/  IMAD.WIDE.U32 R6, P0, R4, R11, R6 ;  /* 0x0000000b04067225 */ /* 0x000fc80007800006 */
[----:B------:R-:W-:-:S04]  /*13d0*/  IMAD.HI.U32 R11, R5, R11, RZ ;  /* 0x0000000b050b7227 */ /* 0x000fc800078e00ff */
[----:B------:R-:W-:-:S05]  /*13e0*/  IMAD.HI.U32 R6, P1, R5, R9, R6 ;  /* 0x0000000905067227 */ /* 0x000fca0007820006 */
[----:B------:R-:W-:Y:S01]  /*13f0*/  IADD3 R7, P2, PT, R13, R6, RZ ;  /* 0x000000060d077210 */ /* 0x000fe20007f5e0ff */
[----:B------:R-:W-:-:S04]  /*1400*/  IMAD.X R6, R11, 0x1, R5, P0 ;  /* 0x000000010b067824 */ /* 0x000fc800000e0605 */
[----:B------:R-:W-:Y:S01]  /*1410*/  IMAD.WIDE.U32 R4, R7, UR6, RZ ;  /* 0x0000000607047c25 */ /* 0x000fe2000f8e00ff */
[----:B------:R-:W-:-:S03]  /*1420*/  IADD3.X R9, PT, PT, RZ, RZ, R6, P2, P1 ;  /* 0x000000ffff097210 */ /* 0x000fc600017e2406 */
        /* <DEDUP_REMOVED lines=32> */
[----:B------:R-:W-:Y:S01]  /*1630*/  SEL R6, R5, R6, P0 ;  /* 0x0000000605067207 */ /* 0x000fe20000000000 */
[----:B------:R-:W-:Y:S01]  /*1640*/  IMAD.MOV.U32 R5, RZ, RZ, 0x0 ;  /* 0x00000000ff057424 */ /* 0x000fe200078e00ff */
[----:B------:R-:W-:-:S02]  /*1650*/  IADD3 R14, P2, PT, R7, 0x1, RZ ;  /* 0x00000001070e7810 */ /* 0x000fc40007f5e0ff */
[----:B------:R-:W-:Y:S02]  /*1660*/  SEL R4, R9, R10, P0 ;  /* 0x0000000a09047207 */ /* 0x000fe40000000000 */
[----:B------:R-:W-:Y:S01]  /*1670*/  ISETP.GE.U32.AND P0, PT, R8, UR6, PT ;  /* 0x0000000608007c0c */ /* 0x000fe2000bf06070 */
[----:B------:R-:W-:Y:S01]  /*1680*/  IMAD.X R15, RZ, RZ, R6, P2 ;  /* 0x000000ffff0f7224 */ /* 0x000fe200010e0606 */
[----:B------:R-:W-:Y:S02]  /*1690*/  ISETP.NE.U32.AND P1, PT, RZ, UR6, PT ;  /* 0x00000006ff007c0c */ /* 0x000fe4000bf25070 */
[----:B------:R-:W-:Y:S01]  /*16a0*/  ISETP.GE.U32.AND.EX P0, PT, R4, UR7, PT, P0 ;  /* 0x0000000704007c0c */ /* 0x000fe2000bf06100 */
[----:B------:R-:W-:Y:S01]  /*16b0*/  IMAD.MOV.U32 R4, RZ, RZ, R0 ;  /* 0x000000ffff047224 */ /* 0x000fe200078e0000 */
[----:B------:R-:W-:Y:S02]  /*16c0*/  ISETP.NE.AND.EX P1, PT, RZ, UR7, PT, P1 ;  /* 0x00000007ff007c0c */ /* 0x000fe4000bf25310 */
[----:B------:R-:W-:-:S02]  /*16d0*/  SEL R14, R14, R7, P0 ;  /* 0x000000070e0e7207 */ /* 0x000fc40000000000 */
[----:B------:R-:W-:Y:S02]  /*16e0*/  SEL R15, R15, R6, P0 ;  /* 0x000000060f0f7207 */ /* 0x000fe40000000000 */
[----:B------:R-:W-:Y:S02]  /*16f0*/  SEL R14, R14, 0xffffffff, P1 ;  /* 0xffffffff0e0e7807 */ /* 0x000fe40000800000 */
[----:B------:R-:W-:Y:S01]  /*1700*/  SEL R15, R15, 0xffffffff, P1 ;  /* 0xffffffff0f0f7807 */ /* 0x000fe20000800000 */
[----:B------:R-:W-:Y:S06]  /*1710*/  RET.REL.NODEC R4 `(_Z20row_fft_stage_kernelP6float2mmif) ;  /* 0xffffffe804387950 */ /* 0x000fec0003c3ffff */
.L_x_35:
        /* <DEDUP_REMOVED lines=14> */
.L_x_52:


//--------------------- .text._Z16fft_stage_kernelP6float2mif --------------------------
	.section	.text._Z16fft_stage_kernelP6float2mif,"ax",@progbits
	.align	128
        .global         _Z16fft_stage_kernelP6float2mif
        .type           _Z16fft_stage_kernelP6float2mif,@function
        .size           _Z16fft_stage_kernelP6float2mif,(.L_x_53 - _Z16fft_stage_kernelP6float2mif)
        .other          _Z16fft_stage_kernelP6float2mif,@"STO_CUDA_ENTRY STV_DEFAULT"
_Z16fft_stage_kernelP6float2mif:
.text._Z16fft_stage_kernelP6float2mif:
[----:B------:R-:W0:Y:S01]  /*0000*/  LDC R1, c[0x0][0x37c] ;  /* 0x0000df00ff017b82 */ /* 0x000e220000000800 */
[----:B------:R-:W1:Y:S07]  /*0010*/  S2R R3, SR_TID.X ;  /* 0x0000000000037919 */ /* 0x000e6e0000002100 */
[----:B------:R-:W1:Y:S01]  /*0020*/  S2UR UR6, SR_CTAID.X ;  /* 0x00000000000679c3 */ /* 0x000e620000002500 */
[----:B------:R-:W2:Y:S01]  /*0030*/  LDCU.64 UR4, c[0x0][0x388] ;  /* 0x00007100ff0477ac */ /* 0x000ea20008000a00 */
[----:B0-----:R-:W-:-:S06]  /*0040*/  VIADD R1, R1, 0xffffffe0 ;  /* 0xffffffe001017836 */ /* 0x001fcc0000000000 */
[----:B------:R-:W1:Y:S01]  /*0050*/  LDC R10, c[0x0][0x360] ;  /* 0x0000d800ff0a7b82 */ /* 0x000e620000000800 */
[----:B--2---:R-:W-:Y:S02]  /*0060*/  USHF.R.U64 UR4, UR4, 0x1, UR5 ;  /* 0x0000000104047899 */ /* 0x004fe40008001205 */
[----:B------:R-:W-:-:S06]  /*0070*/  USHF.R.U32.HI UR5, URZ, 0x1, UR5 ;  /* 0x00000001ff057899 */ /* 0x000fcc0008011605 */
[----:B------:R-:W-:Y:S02]  /*0080*/  IMAD.U32 R0, RZ, RZ, UR5 ;  /* 0x00000005ff007e24 */ /* 0x000fe4000f8e00ff */
[----:B-1----:R-:W-:-:S05]  /*0090*/  IMAD R10, R10, UR6, R3 ;  /* 0x000000060a0a7c24 */ /* 0x002fca000f8e0203 */
[----:B------:R-:W-:-:S04]  /*00a0*/  ISETP.LT.U32.AND P0, PT, R10, UR4, PT ;  /* 0x000000040a007c0c */ /* 0x000fc8000bf01070 */
[----:B------:R-:W-:-:S13]  /*00b0*/  ISETP.GT.U32.AND.EX P0, PT, R0, RZ, PT, P0 ;  /* 0x000000ff0000720c */ /* 0x000fda0003f04100 */
[----:B------:R-:W-:Y:S05]  /*00c0*/  @!P0 EXIT ;  /* 0x000000000000894d */ /* 0x000fea0003800000 */
[----:B------:R-:W0:Y:S01]  /*00d0*/  LDCU.64 UR4, c[0x0][0x390] ;  /* 0x00007200ff0477ac */ /* 0x000e220008000a00 */
[----:B------:R-:W-:Y:S01]  /*00e0*/  IMAD.MOV.U32 R5, RZ, RZ, 0x1 ;  /* 0x00000001ff057424 */ /* 0x000fe200078e00ff */
[----:B------:R-:W-:Y:S01]  /*00f0*/  BSSY.RECONVERGENT B0, `(.L_x_36) ;  /* 0x0000021000007945 */ /* 0x000fe20003800200 */
[----:B------:R-:W-:Y:S01]  /*0100*/  IMAD.MOV.U32 R14, RZ, RZ, 0x1 ;  /* 0x00000001ff0e7424 */ /* 0x000fe200078e00ff */
[----:B------:R-:W-:Y:S01]  /*0110*/  UMOV UR6, 0x54442d18 ;  /* 0x54442d1800067882 */ /* 0x000fe20000000000 */
[----:B------:R-:W-:Y:S01]  /*0120*/  UMOV UR7, 0x400921fb ;  /* 0x400921fb00077882 */ /* 0x000fe20000000000 */
[----:B0-----:R-:W-:Y:S01]  /*0130*/  UIADD3 UR4, UPT, UPT, UR4, -0x1, URZ ;  /* 0xffffffff04047890 */ /* 0x001fe2000fffe0ff */
[----:B------:R-:W0:Y:S05]  /*0140*/  F2F.F64.F32 R2, UR5 ;  /* 0x0000000500027d10 */ /* 0x000e2a0008201800 */
[----:B------:R-:W-:-:S04]  /*0150*/  SHF.L.U32 R5, R5, UR4, RZ ;  /* 0x0000000405057c19 */ /* 0x000fc800080006ff */
[----:B------:R-:W-:Y:S01]  /*0160*/  I2FP.F32.U32 R8, R5 ;  /* 0x0000000500087245 */ /* 0x000fe20000201000 */
[----:B------:R-:W-:-:S05]  /*0170*/  VIADD R7, R5, 0xffffffff ;  /* 0xffffffff05077836 */ /* 0x000fca0000000000 */
[----:B------:R-:W1:Y:S01]  /*0180*/  F2F.F64.F32 R8, R8 ;  /* 0x0000000800087310 */ /* 0x000e620000201800 */
[----:B------:R-:W-:Y:S01]  /*0190*/  LOP3.LUT R7, R7, R10, RZ, 0xc0, !PT ;  /* 0x0000000a07077212 */ /* 0x000fe200078ec0ff */
[----:B0-----:R-:W-:Y:S01]  /*01a0*/  DMUL R2, R2, UR6 ;  /* 0x0000000602027c28 */ /* 0x001fe20008000000 */
[----:B------:R-:W-:Y:S02]  /*01b0*/  SHF.R.U32.HI R10, RZ, UR4, R10 ;  /* 0x00000004ff0a7c19 */ /* 0x000fe4000801160a */
[----:B------:R-:W-:-:S03]  /*01c0*/  I2FP.F32.U32 R0, R7 ;  /* 0x0000000700007245 */ /* 0x000fc60000201000 */
[----:B-1----:R-:W0:Y:S02]  /*01d0*/  MUFU.RCP64H R15, R9 ;  /* 0x00000009000f7308 */ /* 0x002e240000001800 */
[----:B0-----:R-:W-:-:S08]  /*01e0*/  DFMA R12, -R8, R14, 1 ;  /* 0x3ff00000080c742b */ /* 0x001fd0000000010e */
[----:B------:R-:W-:Y:S02]  /*01f0*/  DFMA R16, R12, R12, R12 ;  /* 0x0000000c0c10722b */ /* 0x000fe4000000000c */
[----:B------:R-:W0:Y:S06]  /*0200*/  F2F.F64.F32 R12, R0 ;  /* 0x00000000000c7310 */ /* 0x000e2c0000201800 */
[----:B------:R-:W-:-:S08]  /*0210*/  DFMA R16, R14, R16, R14 ;  /* 0x000000100e10722b */ /* 0x000fd0000000000e */
[----:B------:R-:W-:Y:S02]  /*0220*/  DFMA R14, -R8, R16, 1 ;  /* 0x3ff00000080e742b */ /* 0x000fe40000000110 */
[----:B0-----:R-:W-:-:S06]  /*0230*/  DMUL R12, R2, R12 ;  /* 0x0000000c020c7228 */ /* 0x001fcc0000000000 */
[----:B------:R-:W-:-:S04]  /*0240*/  DFMA R14, R16, R14, R16 ;  /* 0x0000000e100e722b */ /* 0x000fc80000000010 */
[----:B------:R-:W-:-:S04]  /*0250*/  FSETP.GEU.AND P1, PT, |R13|, 6.5827683646048100446e-37, PT ;  /* 0x036000000d00780b */ /* 0x000fc80003f2e200 */
[----:B------:R-:W-:-:S08]  /*0260*/  DMUL R2, R12, R14 ;  /* 0x0000000e0c027228 */ /* 0x000fd00000000000 */
[----:B------:R-:W-:-:S08]  /*0270*/  DFMA R16, -R8, R2, R12 ;  /* 0x000000020810722b */ /* 0x000fd0000000010c */
[----:B------:R-:W-:-:S10]  /*0280*/  DFMA R2, R14, R16, R2 ;  /* 0x000000100e02722b */ /* 0x000fd40000000002 */
[----:B------:R-:W-:-:S05]  /*0290*/  FFMA R4, RZ, R9, R3 ;  /* 0x00000009ff047223 */ /* 0x000fca0000000003 */
[----:B------:R-:W-:-:S13]  /*02a0*/  FSETP.GT.AND P0, PT, |R4|, 1.469367938527859385e-39, PT ;  /* 0x001000000400780b */ /* 0x000fda0003f04200 */
[----:B------:R-:W-:Y:S05]  /*02b0*/  @P0 BRA P1, `(.L_x_37) ;  /* 0x0000000000100947 */ /* 0x000fea0000800000 */
[----:B------:R-:W-:-:S07]  /*02c0*/  MOV R0, 0x2e0 ;  /* 0x000002e000007802 */ /* 0x000fce0000000f00 */
[----:B------:R-:W-:Y:S05]  /*02d0*/  CALL.REL.NOINC `($__internal_6_$__cuda_sm20_div_rn_f64_full) ;  /* 0x0000000400c07944 */ /* 0x000fea0003c00000 */
[----:B------:R-:W-:Y:S02]  /*02e0*/  IMAD.MOV.U32 R2, RZ, RZ, R18 ;  /* 0x000000ffff027224 */ /* 0x000fe400078e0012 */
[----:B------:R-:W-:-:S07]  /*02f0*/  IMAD.MOV.U32 R3, RZ, RZ, R19 ;  /* 0x000000ffff037224 */ /* 0x000fce00078e0013 */
.L_x_37:
[----:B------:R-:W-:Y:S05]  /*0300*/  BSYNC.RECONVERGENT B0 ;  /* 0x0000000000007941 */ /* 0x000fea0003800200 */
.L_x_36:
        /* <DEDUP_REMOVED lines=22> */
.L_x_40:
        /* <DEDUP_REMOVED lines=44> */
.L_x_39:
[----:B------:R-:W-:Y:S05]  /*0730*/  BSYNC.RECONVERGENT B0 ;  /* 0x0000000000007941 */ /* 0x000fea0003800200 */
.L_x_38:
[----:B------:R-:W0:Y:S01]  /*0740*/  LDCU UR8, c[0x0][0x390] ;  /* 0x00007200ff0877ac */ /* 0x000e220008000800 */
[----:B------:R-:W1:Y:S01]  /*0750*/  LDCU.64 UR4, c[0x0][0x380] ;  /* 0x00007000ff0477ac */ /* 0x000e620008000a00 */
[C---:B0-----:R-:W-:Y:S02]  /*0760*/  SHF.L.U32 R2, R10.reuse, UR8, RZ ;  /* 0x000000080a027c19 */ /* 0x041fe400080006ff */
[----:B------:R-:W-:Y:S02]  /*0770*/  SHF.L.U64.HI R4, R10, UR8, RZ ;  /* 0x000000080a047c19 */ /* 0x000fe400080102ff */
[----:B------:R-:W-:-:S05]  /*0780*/  IADD3 R7, P0, PT, R7, R2, RZ ;  /* 0x0000000207077210 */ /* 0x000fca0007f1e0ff */
[----:B------:R-:W-:Y:S01]  /*0790*/  IMAD.X R4, RZ, RZ, R4, P0 ;  /* 0x000000ffff047224 */ /* 0x000fe200000e0604 */
[----:B-1----:R-:W-:-:S04]  /*07a0*/  LEA R2, P0, R7, UR4, 0x3 ;  /* 0x0000000407027c11 */ /* 0x002fc8000f8018ff */
[----:B------:R-:W-:-:S03]  /*07b0*/  LEA.HI.X R3, R7, UR5, R4, 0x3, P0 ;  /* 0x0000000507037c11 */ /* 0x000fc600080f1c04 */
[----:B------:R-:W-:Y:S02]  /*07c0*/  IMAD.WIDE.U32 R4, R5, 0x8, R2 ;  /* 0x0000000805047825 */ /* 0x000fe400078e0002 */
        /* <DEDUP_REMOVED lines=24> */
[C---:B------:R-:W-:Y:S01]  /*0950*/  FFMA R0, R10.reuse, R9, R13 ;  /* 0x000000090a007223 */ /* 0x040fe2000000000d */
[----:B------:R-:W-:-:S03]  /*0960*/  FFMA R11, R10, R8, -R11 ;  /* 0x000000080a0b7223 */ /* 0x000fc6000000080b */
[C-C-:B--2---:R-:W-:Y:S01]  /*0970*/  FADD R9, R7.reuse, R0.reuse ;  /* 0x0000000007097221 */ /* 0x144fe20000000000 */
[C-C-:B------:R-:W-:Y:S01]  /*0980*/  FADD R8, R6.reuse, R11.reuse ;  /* 0x0000000b06087221 */ /* 0x140fe20000000000 */
[----:B------:R-:W-:Y:S01]  /*0990*/  FADD R7, R7, -R0 ;  /* 0x8000000007077221 */ /* 0x000fe20000000000 */
[----:B------:R-:W-:-:S03]  /*09a0*/  FADD R6, R6, -R11 ;  /* 0x8000000b06067221 */ /* 0x000fc60000000000 */
[----:B------:R-:W-:Y:S04]  /*09b0*/  STG.E.64 desc[UR6][R2.64], R8 ;  /* 0x0000000802007986 */ /* 0x000fe8000c101b06 */
[----:B------:R-:W-:Y:S01]  /*09c0*/  STG.E.64 desc[UR6][R4.64], R6 ;  /* 0x0000000604007986 */ /* 0x000fe2000c101b06 */
[----:B------:R-:W-:Y:S05]  /*09d0*/  EXIT ;  /* 0x000000000000794d */ /* 0x000fea0003800000 */
        .weak           $__internal_6_$__cuda_sm20_div_rn_f64_full
        .type           $__internal_6_$__cuda_sm20_div_rn_f64_full,@function
        .size           $__internal_6_$__cuda_sm20_div_rn_f64_full,(.L_x_53 - $__internal_6_$__cuda_sm20_div_rn_f64_full)
$__internal_6_$__cuda_sm20_div_rn_f64_full:
        /* <DEDUP_REMOVED lines=17> */
[----:B------:R-:W-:-:S03]  /*0af0*/  @!P2 SEL R19, R6, 0x63400000, !P3 ;  /* 0x634000000613a807 */ /* 0x000fc60005800000 */
[----:B------:R-:W-:Y:S01]  /*0b00*/  VIADD R24, R11, 0xffffffff ;  /* 0xffffffff0b187836 */ /* 0x000fe20000000000 */
[----:B------:R-:W-:-:S04]  /*0b10*/  @!P2 LOP3.LUT R20, R19, 0x80000000, R13, 0xf8, !PT ;  /* 0x800000001314a812 */ /* 0x000fc800078ef80d */
[----:B------:R-:W-:Y:S01]  /*0b20*/  @!P2 LOP3.LUT R21, R20, 0x100000, RZ, 0xfc, !PT ;  /* 0x001000001415a812 */ /* 0x000fe200078efcff */
[----:B------:R-:W-:Y:S01]  /*0b30*/  @!P2 IMAD.MOV.U32 R20, RZ, RZ, RZ ;  /* 0x000000ffff14a224 */ /* 0x000fe200078e00ff */
[----:B0-----:R-:W-:-:S08]  /*0b40*/  DFMA R16, R14, -R2, 1 ;  /* 0x3ff000000e10742b */ /* 0x001fd00000000802 */
        /* <DEDUP_REMOVED lines=16> */
[----:B------:R-:W-:Y:S01]  /*0c50*/  LOP3.LUT R13, R9, 0x7ff00000, RZ, 0xc0, !PT ;  /* 0x7ff00000090d7812 */ /* 0x000fe200078ec0ff */
[----:B------:R-:W-:-:S03]  /*0c60*/  IMAD.MOV.U32 R12, RZ, RZ, RZ ;  /* 0x000000ffff0c7224 */ /* 0x000fc600078e00ff */
[CC--:B------:R-:W-:Y:S02]  /*0c70*/  VIADDMNMX R11, R4.reuse, -R13.reuse, 0xb9600000, !PT ;  /* 0xb9600000040b7446 */ /* 0x0c0fe4000780090d */
[----:B------:R-:W-:Y:S02]  /*0c80*/  ISETP.GE.U32.AND P0, PT, R4, R13, PT ;  /* 0x0000000d0400720c */ /* 0x000fe40003f06070 */
[----:B------:R-:W-:Y:S02]  /*0c90*/  VIMNMX R11, PT, PT, R11, 0x46a00000, PT ;  /* 0x46a000000b0b7848 */ /* 0x000fe40003fe0100 */
        /* <DEDUP_REMOVED lines=22> */
.L_x_42:
        /* <DEDUP_REMOVED lines=16> */
.L_x_45:
[----:B------:R-:W-:Y:S01]  /*0f00*/  LOP3.LUT R19, R9, 0x80000, RZ, 0xfc, !PT ;  /* 0x0008000009137812 */ /* 0x000fe200078efcff */
[----:B------:R-:W-:Y:S01]  /*0f10*/  IMAD.MOV.U32 R18, RZ, RZ, R8 ;  /* 0x000000ffff127224 */ /* 0x000fe200078e0008 */
[----:B------:R-:W-:Y:S06]  /*0f20*/  BRA `(.L_x_43) ;  /* 0x0000000000087947 */ /* 0x000fec0003800000 */
.L_x_44:
[----:B------:R-:W-:Y:S01]  /*0f30*/  LOP3.LUT R19, R13, 0x80000, RZ, 0xfc, !PT ;  /* 0x000800000d137812 */ /* 0x000fe200078efcff */
[----:B------:R-:W-:-:S07]  /*0f40*/  IMAD.MOV.U32 R18, RZ, RZ, R12 ;  /* 0x000000ffff127224 */ /* 0x000fce00078e000c */
.L_x_43:
[----:B------:R-:W-:Y:S05]  /*0f50*/  BSYNC.RECONVERGENT B1 ;  /* 0x0000000000017941 */ /* 0x000fea0003800200 */
.L_x_41:
[----:B------:R-:W-:Y:S02]  /*0f60*/  IMAD.MOV.U32 R2, RZ, RZ, R0 ;  /* 0x000000ffff027224 */ /* 0x000fe400078e0000 */
[----:B------:R-:W-:-:S04]  /*0f70*/  IMAD.MOV.U32 R3, RZ, RZ, 0x0 ;  /* 0x00000000ff037424 */ /* 0x000fc800078e00ff */
[----:B------:R-:W-:Y:S05]  /*0f80*/  RET.REL.NODEC R2 `(_Z16fft_stage_kernelP6float2mif) ;  /* 0xfffffff0021c7950 */ /* 0x000fea0003c3ffff */
.L_x_46:
        /* <DEDUP_REMOVED lines=15> */
.L_x_53:


//--------------------- .nv.global.init           --------------------------
	.section	.nv.global.init,"aw",@progbits
	.align	4
.nv.global.init:
	.type		__cudart_i2opi_f,@object
	.size		__cudart_i2opi_f,(.L_0 - __cudart_i2opi_f)
__cudart_i2opi_f:
        /*0000*/ 	.byte	0x41, 0x90, 0x43, 0x3c, 0x99, 0x95, 0x62, 0xdb, 0xc0, 0xdd, 0x34, 0xf5, 0xd1, 0x57, 0x27, 0xfc
        /*0010*/ 	.byte	0x29, 0x15, 0x44, 0x4e, 0x6e, 0x83, 0xf9, 0xa2
.L_0:


//--------------------- .nv.shared.reserved.0     --------------------------
	.section	.nv.shared.reserved.0,"aw",@nobits
	.weak		__nv_reservedSMEM_offset_0_alias
	.size		__nv_reservedSMEM_offset_0_alias, 0, 64
	.other		__nv_reservedSMEM_offset_0_alias,@"STO_CUDA_RESERVED_SHARED STV_DEFAULT"
__nv_reservedSMEM_offset_0_alias:
	.zero		0
	.zero		64


//--------------------- .nv.constant0._Z23pointwise_mul_2d_kernelPK6float2S1_PS_m --------------------------
	.section	.nv.constant0._Z23pointwise_mul_2d_kernelPK6float2S1_PS_m,"a",@progbits
	.sectionflags	@""
	.align	4
.nv.constant0._Z23pointwise_mul_2d_kernelPK6float2S1_PS_m:
	.zero		928


//--------------------- .nv.constant0._Z20pointwise_mul_kernelPK6float2S1_PS_m --------------------------
	.section	.nv.constant0._Z20pointwise_mul_kernelPK6float2S1_PS_m,"a",@progbits
	.sectionflags	@""
	.align	4
.nv.constant0._Z20pointwise_mul_kernelPK6float2S1_PS_m:
	.zero		928


//--------------------- .nv.constant0._Z12scale_kernelP6float2mf --------------------------
	.section	.nv.constant0._Z12scale_kernelP6float2mf,"a",@progbits
	.sectionflags	@""
	.align	4
.nv.constant0._Z12scale_kernelP6float2mf:
	.zero		916


//--------------------- .nv.constant0._Z22col_bit_reverse_kernelPK6float2PS_mmi --------------------------
	.section	.nv.constant0._Z22col_bit_reverse_kernelPK6float2PS_mmi,"a",@progbits
	.sectionflags	@""
	.align	4
.nv.constant0._Z22col_bit_reverse_kernelPK6float2PS_mmi:
	.zero		932


//--------------------- .nv.constant0._Z22row_bit_reverse_kernelPK6float2PS_mmi --------------------------
	.section	.nv.constant0._Z22row_bit_reverse_kernelPK6float2PS_mmi,"a",@progbits
	.sectionflags	@""
	.align	4
.nv.constant0._Z22row_bit_reverse_kernelPK6float2PS_mmi:
	.zero		932


//--------------------- .nv.constant0._Z18bit_reverse_kernelPK6float2PS_i --------------------------
	.section	.nv.constant0._Z18bit_reverse_kernelPK6float2PS_i,"a",@progbits
	.sectionflags	@""
	.align	4
.nv.constant0._Z18bit_reverse_kernelPK6float2PS_i:
	.zero		916


//--------------------- .nv.constant0._Z20col_fft_stage_kernelP6float2mmif --------------------------
	.section	.nv.constant0._Z20col_fft_stage_kernelP6float2mmif,"a",@progbits
	.sectionflags	@""
	.align	4
.nv.constant0._Z20col_fft_stage_kernelP6float2mmif:
	.zero		928


//--------------------- .nv.constant0._Z20row_fft_stage_kernelP6float2mmif --------------------------
	.section	.nv.constant0._Z20row_fft_stage_kernelP6float2mmif,"a",@progbits
	.sectionflags	@""
	.align	4
.nv.constant0._Z20row_fft_stage_kernelP6float2mmif:
	.zero		928


//--------------------- .nv.constant0._Z16fft_stage_kernelP6float2mif --------------------------
	.section	.nv.constant0._Z16fft_stage_kernelP6float2mif,"a",@progbits
	.sectionflags	@""
	.align	4
.nv.constant0._Z16fft_stage_kernelP6float2mif:
	.zero		920


//--------------------- SYMBOLS --------------------------

	.type		.nv.reservedSmem.offset0,@object
	.size		.nv.reservedSmem.offset0,0x4
